//
// Generated by NVIDIA NVVM Compiler
//
// Compiler Build ID: CL-36424714
// Cuda compilation tools, release 13.0, V13.0.88
// Based on NVVM 20.0.0
//

.version 9.0
.target sm_100
.address_size 64

	// .globl	_Z14raytraceKernelPhiiP6Spherei

.visible .entry _Z14raytraceKernelPhiiP6Spherei(
	.param .u64 .ptr .align 1 _Z14raytraceKernelPhiiP6Spherei_param_0,
	.param .u32 _Z14raytraceKernelPhiiP6Spherei_param_1,
	.param .u32 _Z14raytraceKernelPhiiP6Spherei_param_2,
	.param .u64 .ptr .align 1 _Z14raytraceKernelPhiiP6Spherei_param_3,
	.param .u32 _Z14raytraceKernelPhiiP6Spherei_param_4
)
{
	.reg .pred 	%p<33>;
	.reg .b32 	%r<26>;
	.reg .b32 	%f<253>;
	.reg .b64 	%rd<16>;

	ld.param.u64 	%rd8, [_Z14raytraceKernelPhiiP6Spherei_param_0];
	ld.param.u32 	%r6, [_Z14raytraceKernelPhiiP6Spherei_param_1];
	ld.param.u32 	%r9, [_Z14raytraceKernelPhiiP6Spherei_param_2];
	ld.param.u64 	%rd9, [_Z14raytraceKernelPhiiP6Spherei_param_3];
	ld.param.u32 	%r8, [_Z14raytraceKernelPhiiP6Spherei_param_4];
	cvta.to.global.u64 	%rd1, %rd9;
	mov.u32 	%r10, %ctaid.x;
	mov.u32 	%r11, %ntid.x;
	mov.u32 	%r12, %tid.x;
	mad.lo.s32 	%r1, %r10, %r11, %r12;
	mov.u32 	%r13, %ctaid.y;
	mov.u32 	%r14, %ntid.y;
	mov.u32 	%r15, %tid.y;
	mad.lo.s32 	%r16, %r13, %r14, %r15;
	setp.ge.s32 	%p7, %r1, %r6;
	setp.ge.s32 	%p8, %r16, %r9;
	or.pred  	%p9, %p7, %p8;
	@%p9 bra 	$L__BB0_20;
	cvt.rn.f32.s32 	%f62, %r6;
	cvt.rn.f32.u32 	%f63, %r9;
	div.rn.f32 	%f64, %f62, %f63;
	cvt.rn.f32.s32 	%f65, %r1;
	add.f32 	%f66, %f65, %f65;
	div.rn.f32 	%f67, %f66, %f62;
	add.f32 	%f68, %f67, 0fBF800000;
	mul.f32 	%f69, %f68, %f64;
	cvt.rn.f32.u32 	%f70, %r16;
	add.f32 	%f71, %f70, %f70;
	div.rn.f32 	%f72, %f71, %f63;
	mov.f32 	%f73, 0f3F800000;
	sub.f32 	%f74, %f73, %f72;
	mul.f32 	%f75, %f74, %f74;
	fma.rn.f32 	%f76, %f69, %f69, %f75;
	add.f32 	%f77, %f76, 0f3F800000;
	sqrt.rn.f32 	%f78, %f77;
	rcp.rn.f32 	%f1, %f78;
	mul.f32 	%f2, %f69, %f1;
	mul.f32 	%f3, %f74, %f1;
	setp.lt.s32 	%p10, %r8, 1;
	mov.f32 	%f251, 0f3DCCCCCD;
	mov.f32 	%f250, 0f3E4CCCCD;
	mov.f32 	%f252, %f251;
	@%p10 bra 	$L__BB0_19;
	mul.f32 	%f84, %f3, %f3;
	fma.rn.f32 	%f85, %f2, %f2, %f84;
	fma.rn.f32 	%f86, %f1, %f1, %f85;
	mul.f32 	%f4, %f86, 0f40800000;
	add.f32 	%f5, %f86, %f86;
	setp.eq.s32 	%p11, %r8, 1;
	mov.f32 	%f250, 0f3E4CCCCD;
	mov.f32 	%f252, 0f3DCCCCCD;
	mov.f32 	%f235, 0f501502F9;
	mov.b64 	%rd15, 0;
	mov.f32 	%f251, %f252;
	@%p11 bra 	$L__BB0_14;
	and.b32  	%r17, %r8, 2147483646;
	neg.s32 	%r25, %r17;
	add.s64 	%rd14, %rd1, 28;
	mov.f32 	%f250, 0f3E4CCCCD;
	mov.f32 	%f252, 0f3DCCCCCD;
	mov.f32 	%f235, 0f501502F9;
$L__BB0_4:
	ld.global.f32 	%f11, [%rd14+-28];
	ld.global.f32 	%f12, [%rd14+-24];
	ld.global.f32 	%f13, [%rd14+-20];
	ld.global.f32 	%f91, [%rd14+-16];
	mov.f32 	%f92, 0f00000000;
	sub.f32 	%f93, %f92, %f11;
	sub.f32 	%f94, %f92, %f12;
	sub.f32 	%f95, %f92, %f13;
	mul.f32 	%f96, %f3, %f94;
	fma.rn.f32 	%f97, %f2, %f93, %f96;
	mul.f32 	%f98, %f1, %f95;
	sub.f32 	%f99, %f97, %f98;
	add.f32 	%f14, %f99, %f99;
	mul.f32 	%f100, %f94, %f94;
	fma.rn.f32 	%f101, %f93, %f93, %f100;
	fma.rn.f32 	%f102, %f95, %f95, %f101;
	mul.f32 	%f103, %f91, %f91;
	sub.f32 	%f104, %f102, %f103;
	mul.f32 	%f105, %f14, %f14;
	mul.f32 	%f106, %f4, %f104;
	sub.f32 	%f15, %f105, %f106;
	setp.lt.f32 	%p13, %f15, 0f00000000;
	mov.pred 	%p30, 0;
	@%p13 bra 	$L__BB0_6;
	neg.f32 	%f107, %f14;
	sqrt.rn.f32 	%f108, %f15;
	sub.f32 	%f109, %f107, %f108;
	div.rn.f32 	%f231, %f109, %f5;
	setp.gt.f32 	%p30, %f231, 0f00000000;
$L__BB0_6:
	setp.geu.f32 	%p14, %f231, %f235;
	not.pred 	%p15, %p30;
	or.pred  	%p16, %p15, %p14;
	@%p16 bra 	$L__BB0_8;
	fma.rn.f32 	%f110, %f2, %f231, 0f00000000;
	fma.rn.f32 	%f111, %f3, %f231, 0f00000000;
	mul.f32 	%f112, %f1, %f231;
	mov.f32 	%f113, 0f00000000;
	sub.f32 	%f114, %f113, %f112;
	sub.f32 	%f115, %f110, %f11;
	sub.f32 	%f116, %f111, %f12;
	sub.f32 	%f117, %f114, %f13;
	mul.f32 	%f118, %f116, %f116;
	fma.rn.f32 	%f119, %f115, %f115, %f118;
	fma.rn.f32 	%f120, %f117, %f117, %f119;
	sqrt.rn.f32 	%f121, %f120;
	rcp.rn.f32 	%f122, %f121;
	mul.f32 	%f123, %f115, %f122;
	mul.f32 	%f124, %f116, %f122;
	mul.f32 	%f125, %f117, %f122;
	mul.f32 	%f126, %f124, 0f3F13CD3A;
	fma.rn.f32 	%f127, %f123, 0f3F13CD3A, %f126;
	fma.rn.f32 	%f128, %f125, 0f3F13CD3A, %f127;
	max.f32 	%f129, %f128, 0f00000000;
	ld.global.f32 	%f130, [%rd14+-12];
	ld.global.f32 	%f131, [%rd14+-8];
	ld.global.f32 	%f132, [%rd14+-4];
	fma.rn.f32 	%f133, %f129, 0f3F4CCCCD, 0f3E4CCCCD;
	mul.f32 	%f252, %f130, %f133;
	mul.f32 	%f251, %f131, %f133;
	mul.f32 	%f250, %f132, %f133;
	mov.f32 	%f235, %f231;
$L__BB0_8:
	ld.global.f32 	%f25, [%rd14];
	ld.global.f32 	%f26, [%rd14+4];
	ld.global.f32 	%f27, [%rd14+8];
	ld.global.f32 	%f134, [%rd14+12];
	mov.f32 	%f135, 0f00000000;
	sub.f32 	%f136, %f135, %f25;
	sub.f32 	%f137, %f135, %f26;
	sub.f32 	%f138, %f135, %f27;
	mul.f32 	%f139, %f3, %f137;
	fma.rn.f32 	%f140, %f2, %f136, %f139;
	mul.f32 	%f141, %f1, %f138;
	sub.f32 	%f142, %f140, %f141;
	add.f32 	%f28, %f142, %f142;
	mul.f32 	%f143, %f137, %f137;
	fma.rn.f32 	%f144, %f136, %f136, %f143;
	fma.rn.f32 	%f145, %f138, %f138, %f144;
	mul.f32 	%f146, %f134, %f134;
	sub.f32 	%f147, %f145, %f146;
	mul.f32 	%f148, %f28, %f28;
	mul.f32 	%f149, %f4, %f147;
	sub.f32 	%f29, %f148, %f149;
	setp.lt.f32 	%p18, %f29, 0f00000000;
	mov.pred 	%p31, 0;
	@%p18 bra 	$L__BB0_10;
	neg.f32 	%f150, %f28;
	sqrt.rn.f32 	%f151, %f29;
	sub.f32 	%f152, %f150, %f151;
	div.rn.f32 	%f231, %f152, %f5;
	setp.gt.f32 	%p31, %f231, 0f00000000;
$L__BB0_10:
	setp.geu.f32 	%p19, %f231, %f235;
	not.pred 	%p20, %p31;
	or.pred  	%p21, %p20, %p19;
	@%p21 bra 	$L__BB0_12;
	fma.rn.f32 	%f153, %f2, %f231, 0f00000000;
	fma.rn.f32 	%f154, %f3, %f231, 0f00000000;
	mul.f32 	%f155, %f1, %f231;
	mov.f32 	%f156, 0f00000000;
	sub.f32 	%f157, %f156, %f155;
	sub.f32 	%f158, %f153, %f25;
	sub.f32 	%f159, %f154, %f26;
	sub.f32 	%f160, %f157, %f27;
	mul.f32 	%f161, %f159, %f159;
	fma.rn.f32 	%f162, %f158, %f158, %f161;
	fma.rn.f32 	%f163, %f160, %f160, %f162;
	sqrt.rn.f32 	%f164, %f163;
	rcp.rn.f32 	%f165, %f164;
	mul.f32 	%f166, %f158, %f165;
	mul.f32 	%f167, %f159, %f165;
	mul.f32 	%f168, %f160, %f165;
	mul.f32 	%f169, %f167, 0f3F13CD3A;
	fma.rn.f32 	%f170, %f166, 0f3F13CD3A, %f169;
	fma.rn.f32 	%f171, %f168, 0f3F13CD3A, %f170;
	max.f32 	%f172, %f171, 0f00000000;
	ld.global.f32 	%f173, [%rd14+16];
	ld.global.f32 	%f174, [%rd14+20];
	ld.global.f32 	%f175, [%rd14+24];
	fma.rn.f32 	%f176, %f172, 0f3F4CCCCD, 0f3E4CCCCD;
	mul.f32 	%f252, %f173, %f176;
	mul.f32 	%f251, %f174, %f176;
	mul.f32 	%f250, %f175, %f176;
	mov.f32 	%f235, %f231;
$L__BB0_12:
	add.s32 	%r25, %r25, 2;
	add.s64 	%rd14, %rd14, 56;
	setp.ne.s32 	%p22, %r25, 0;
	@%p22 bra 	$L__BB0_4;
	cvt.u64.u32 	%rd15, %r17;
$L__BB0_14:
	and.b32  	%r19, %r8, 1;
	setp.eq.b32 	%p23, %r19, 1;
	not.pred 	%p24, %p23;
	@%p24 bra 	$L__BB0_19;
	mad.lo.s64 	%rd7, %rd15, 28, %rd1;
	ld.global.f32 	%f47, [%rd7];
	ld.global.f32 	%f48, [%rd7+4];
	ld.global.f32 	%f49, [%rd7+8];
	ld.global.f32 	%f177, [%rd7+12];
	mov.f32 	%f178, 0f00000000;
	sub.f32 	%f179, %f178, %f47;
	sub.f32 	%f180, %f178, %f48;
	sub.f32 	%f181, %f178, %f49;
	mul.f32 	%f182, %f3, %f180;
	fma.rn.f32 	%f183, %f2, %f179, %f182;
	mul.f32 	%f184, %f1, %f181;
	sub.f32 	%f185, %f183, %f184;
	add.f32 	%f50, %f185, %f185;
	mul.f32 	%f186, %f180, %f180;
	fma.rn.f32 	%f187, %f179, %f179, %f186;
	fma.rn.f32 	%f188, %f181, %f181, %f187;
	mul.f32 	%f189, %f177, %f177;
	sub.f32 	%f190, %f188, %f189;
	mul.f32 	%f191, %f50, %f50;
	mul.f32 	%f192, %f4, %f190;
	sub.f32 	%f51, %f191, %f192;
	setp.lt.f32 	%p26, %f51, 0f00000000;
	mov.pred 	%p32, 0;
	@%p26 bra 	$L__BB0_17;
	neg.f32 	%f193, %f50;
	sqrt.rn.f32 	%f194, %f51;
	sub.f32 	%f195, %f193, %f194;
	div.rn.f32 	%f231, %f195, %f5;
	setp.gt.f32 	%p32, %f231, 0f00000000;
$L__BB0_17:
	setp.geu.f32 	%p27, %f231, %f235;
	not.pred 	%p28, %p32;
	or.pred  	%p29, %p28, %p27;
	@%p29 bra 	$L__BB0_19;
	fma.rn.f32 	%f196, %f2, %f231, 0f00000000;
	fma.rn.f32 	%f197, %f3, %f231, 0f00000000;
	mul.f32 	%f198, %f1, %f231;
	mov.f32 	%f199, 0f00000000;
	sub.f32 	%f200, %f199, %f198;
	sub.f32 	%f201, %f196, %f47;
	sub.f32 	%f202, %f197, %f48;
	sub.f32 	%f203, %f200, %f49;
	mul.f32 	%f204, %f202, %f202;
	fma.rn.f32 	%f205, %f201, %f201, %f204;
	fma.rn.f32 	%f206, %f203, %f203, %f205;
	sqrt.rn.f32 	%f207, %f206;
	rcp.rn.f32 	%f208, %f207;
	mul.f32 	%f209, %f201, %f208;
	mul.f32 	%f210, %f202, %f208;
	mul.f32 	%f211, %f203, %f208;
	mul.f32 	%f212, %f210, 0f3F13CD3A;
	fma.rn.f32 	%f213, %f209, 0f3F13CD3A, %f212;
	fma.rn.f32 	%f214, %f211, 0f3F13CD3A, %f213;
	max.f32 	%f215, %f214, 0f00000000;
	ld.global.f32 	%f216, [%rd7+16];
	ld.global.f32 	%f217, [%rd7+20];
	ld.global.f32 	%f218, [%rd7+24];
	fma.rn.f32 	%f219, %f215, 0f3F4CCCCD, 0f3E4CCCCD;
	mul.f32 	%f252, %f216, %f219;
	mul.f32 	%f251, %f217, %f219;
	mul.f32 	%f250, %f218, %f219;
$L__BB0_19:
	mad.lo.s32 	%r20, %r6, %r16, %r1;
	mul.lo.s32 	%r21, %r20, 3;
	min.f32 	%f220, %f252, 0f3F800000;
	mul.f32 	%f221, %f220, 0f437F0000;
	cvt.rzi.u32.f32 	%r22, %f221;
	cvt.s64.s32 	%rd11, %r21;
	cvta.to.global.u64 	%rd12, %rd8;
	add.s64 	%rd13, %rd12, %rd11;
	st.global.u8 	[%rd13], %r22;
	min.f32 	%f222, %f251, 0f3F800000;
	mul.f32 	%f223, %f222, 0f437F0000;
	cvt.rzi.u32.f32 	%r23, %f223;
	st.global.u8 	[%rd13+1], %r23;
	min.f32 	%f224, %f250, 0f3F800000;
	mul.f32 	%f225, %f224, 0f437F0000;
	cvt.rzi.u32.f32 	%r24, %f225;
	st.global.u8 	[%rd13+2], %r24;
$L__BB0_20:
	ret;

}


// ===== COMPILED SASS (sm_100) =====

	.target	sm_100

	.elftype	@"ET_EXEC"


//--------------------- .note.nv.tkinfo           --------------------------
	.section	.note.nv.tkinfo,"",@"SHT_NOTE"
	.sectionflags	@"SHF_NOTE_NV_TKINFO"
	.tkinfo
        /*0018*/ 	.word	0x00000002
        /*0030*/ 	.string	""
        /*0030*/ 	.string	"ptxas"
        /*0030*/ 	.string	"Cuda compilation tools, release 13.0, V13.0.88"
        /*0030*/ 	.string	"Build cuda_13.0.r13.0/compiler.36424714_0"
        /*0030*/ 	.string	"-arch sm_100 -m 64 "



//--------------------- .note.nv.cuinfo           --------------------------
	.section	.note.nv.cuinfo,"",@"SHT_NOTE"
	.sectionflags	@"SHF_NOTE_NV_CUINFO"
        /*0018*/ 	.short	0x0002
        /*001a*/ 	.short	0x0064
        /*001c*/ 	.short	0x0082
	.zero		2


//--------------------- .nv.info                  --------------------------
	.section	.nv.info,"",@"SHT_CUDA_INFO"
	.align	4


	//----- nvinfo : EIATTR_REGCOUNT
	.align		4
        /*0000*/ 	.byte	0x04, 0x2f
        /*0002*/ 	.short	(.L_1 - .L_0)
	.align		4
.L_0:
        /*0004*/ 	.word	index@(_Z14raytraceKernelPhiiP6Spherei)
        /*0008*/ 	.word	0x00000020


	//----- nvinfo : EIATTR_FRAME_SIZE
	.align		4
.L_1:
        /*000c*/ 	.byte	0x04, 0x11
        /*000e*/ 	.short	(.L_3 - .L_2)
	.align		4
.L_2:
        /*0010*/ 	.word	index@($__internal_2_$__cuda_sm3x_div_rn_noftz_f32_slowpath)
        /*0014*/ 	.word	0x00000000


	//----- nvinfo : EIATTR_FRAME_SIZE
	.align		4
.L_3:
        /*0018*/ 	.byte	0x04, 0x11
        /*001a*/ 	.short	(.L_5 - .L_4)
	.align		4
.L_4:
        /*001c*/ 	.word	index@($__internal_1_$__cuda_sm20_sqrt_rn_f32_slowpath)
        /*0020*/ 	.word	0x00000000


	//----- nvinfo : EIATTR_FRAME_SIZE
	.align		4
.L_5:
        /*0024*/ 	.byte	0x04, 0x11
        /*0026*/ 	.short	(.L_7 - .L_6)
	.align		4
.L_6:
        /*0028*/ 	.word	index@($__internal_0_$__cuda_sm20_rcp_rn_f32_slowpath)
        /*002c*/ 	.word	0x00000000


	//----- nvinfo : EIATTR_FRAME_SIZE
	.align		4
.L_7:
        /*0030*/ 	.byte	0x04, 0x11
        /*0032*/ 	.short	(.L_9 - .L_8)
	.align		4
.L_8:
        /*0034*/ 	.word	index@(_Z14raytraceKernelPhiiP6Spherei)
        /*0038*/ 	.word	0x00000000


	//----- nvinfo : EIATTR_MIN_STACK_SIZE
	.align		4
.L_9:
        /*003c*/ 	.byte	0x04, 0x12
        /*003e*/ 	.short	(.L_11 - .L_10)
	.align		4
.L_10:
        /*0040*/ 	.word	index@(_Z14raytraceKernelPhiiP6Spherei)
        /*0044*/ 	.word	0x00000000
.L_11:


//--------------------- .nv.compat                --------------------------
	.section	.nv.compat,"",@"SHT_CUDA_COMPAT_INFO"
	.align	4
        /*0000*/ 	.byte	0x02, 0x09, 0x00, 0x00, 0x02, 0x02, 0x01, 0x00, 0x02, 0x05, 0x05, 0x00, 0x03, 0x07, 0x01, 0x01
        /*0010*/ 	.byte	0x02, 0x03, 0x00, 0x00, 0x02, 0x06, 0x01, 0x00, 0x04, 0x0b, 0x08, 0x00, 0x01, 0x00, 0x00, 0x00
        /*0020*/ 	.byte	0x00, 0x00, 0x00, 0x00


//--------------------- .nv.info._Z14raytraceKernelPhiiP6Spherei --------------------------
	.section	.nv.info._Z14raytraceKernelPhiiP6Spherei,"",@"SHT_CUDA_INFO"
	.sectionflags	@""
	.align	4


	//----- nvinfo : EIATTR_CUDA_API_VERSION
	.align		4
        /*0000*/ 	.byte	0x04, 0x37
        /*0002*/ 	.short	(.L_13 - .L_12)
.L_12:
        /*0004*/ 	.word	0x00000082


	//----- nvinfo : EIATTR_KPARAM_INFO
	.align		4
.L_13:
        /*0008*/ 	.byte	0x04, 0x17
        /*000a*/ 	.short	(.L_15 - .L_14)
.L_14:
        /*000c*/ 	.word	0x00000000
        /*0010*/ 	.short	0x0004
        /*0012*/ 	.short	0x0018
        /*0014*/ 	.byte	0x00, 0xf0, 0x11, 0x00


	//----- nvinfo : EIATTR_KPARAM_INFO
	.align		4
.L_15:
        /*0018*/ 	.byte	0x04, 0x17
        /*001a*/ 	.short	(.L_17 - .L_16)
.L_16:
        /*001c*/ 	.word	0x00000000
        /*0020*/ 	.short	0x0003
        /*0022*/ 	.short	0x0010
        /*0024*/ 	.byte	0x00, 0xf5, 0x21, 0x00


	//----- nvinfo : EIATTR_KPARAM_INFO
	.align		4
.L_17:
        /*0028*/ 	.byte	0x04, 0x17
        /*002a*/ 	.short	(.L_19 - .L_18)
.L_18:
        /*002c*/ 	.word	0x00000000
        /*0030*/ 	.short	0x0002
        /*0032*/ 	.short	0x000c
        /*0034*/ 	.byte	0x00, 0xf0, 0x11, 0x00


	//----- nvinfo : EIATTR_KPARAM_INFO
	.align		4
.L_19:
        /*0038*/ 	.byte	0x04, 0x17
        /*003a*/ 	.short	(.L_21 - .L_20)
.L_20:
        /*003c*/ 	.word	0x00000000
        /*0040*/ 	.short	0x0001
        /*0042*/ 	.short	0x0008
        /*0044*/ 	.byte	0x00, 0xf0, 0x11, 0x00


	//----- nvinfo : EIATTR_KPARAM_INFO
	.align		4
.L_21:
        /*0048*/ 	.byte	0x04, 0x17
        /*004a*/ 	.short	(.L_23 - .L_22)
.L_22:
        /*004c*/ 	.word	0x00000000
        /*0050*/ 	.short	0x0000
        /*0052*/ 	.short	0x0000
        /*0054*/ 	.byte	0x00, 0xf5, 0x21, 0x00


	//----- nvinfo : EIATTR_SPARSE_MMA_MASK
	.align		4
.L_23:
        /*0058*/ 	.byte	0x03, 0x50
        /*005a*/ 	.short	0x0000


	//----- nvinfo : EIATTR_MAXREG_COUNT
	.align		4
        /*005c*/ 	.byte	0x03, 0x1b
        /*005e*/ 	.short	0x00ff


	//----- nvinfo : EIATTR_MERCURY_ISA_VERSION
	.align		4
        /*0060*/ 	.byte	0x03, 0x5f
        /*0062*/ 	.short	0x0101


	//----- nvinfo : EIATTR_VRC_CTA_INIT_COUNT
	.align		4
        /*0064*/ 	.byte	0x02, 0x4a
	.zero		1
	.zero		1


	//----- nvinfo : EIATTR_EXIT_INSTR_OFFSETS
	.align		4
        /*0068*/ 	.byte	0x04, 0x1c
        /*006a*/ 	.short	(.L_25 - .L_24)


	//   ....[0]....
.L_24:
        /*006c*/ 	.word	0x000000c0


	//   ....[1]....
        /*0070*/ 	.word	0x00001e80


	//----- nvinfo : EIATTR_CRS_STACK_SIZE
	.align		4
.L_25:
        /*0074*/ 	.byte	0x04, 0x1e
        /*0076*/ 	.short	(.L_27 - .L_26)
.L_26:
        /*0078*/ 	.word	0x00000000


	//----- nvinfo : EIATTR_CBANK_PARAM_SIZE
	.align		4
.L_27:
        /*007c*/ 	.byte	0x03, 0x19
        /*007e*/ 	.short	0x001c


	//----- nvinfo : EIATTR_PARAM_CBANK
	.align		4
        /*0080*/ 	.byte	0x04, 0x0a
        /*0082*/ 	.short	(.L_29 - .L_28)
	.align		4
.L_28:
        /*0084*/ 	.word	index@(.nv.constant0._Z14raytraceKernelPhiiP6Spherei)
        /*0088*/ 	.short	0x0380
        /*008a*/ 	.short	0x001c


	//----- nvinfo : EIATTR_SW_WAR
	.align		4
.L_29:
        /*008c*/ 	.byte	0x04, 0x36
        /*008e*/ 	.short	(.L_31 - .L_30)
.L_30:
        /*0090*/ 	.word	0x00000008
.L_31:


//--------------------- .nv.callgraph             --------------------------
	.section	.nv.callgraph,"",@"SHT_CUDA_CALLGRAPH"
	.align	4
	.sectionentsize	8
	.align		4
        /*0000*/ 	.word	0x00000000
	.align		4
        /*0004*/ 	.word	0xffffffff
	.align		4
        /*0008*/ 	.word	0x00000000
	.align		4
        /*000c*/ 	.word	0xfffffffe
	.align		4
        /*0010*/ 	.word	0x00000000
	.align		4
        /*0014*/ 	.word	0xfffffffd
	.align		4
        /*0018*/ 	.word	0x00000000
	.align		4
        /*001c*/ 	.word	0xfffffffc


//--------------------- .text._Z14raytraceKernelPhiiP6Spherei --------------------------
	.section	.text._Z14raytraceKernelPhiiP6Spherei,"ax",@progbits
	.align	128
        .global         _Z14raytraceKernelPhiiP6Spherei
        .type           _Z14raytraceKernelPhiiP6Spherei,@function
        .size           _Z14raytraceKernelPhiiP6Spherei,(.L_x_77 - _Z14raytraceKernelPhiiP6Spherei)
        .other          _Z14raytraceKernelPhiiP6Spherei,@"STO_CUDA_ENTRY STV_DEFAULT"
_Z14raytraceKernelPhiiP6Spherei:
.text._Z14raytraceKernelPhiiP6Spherei:
[----:B------:R-:W-:Y:S01]  /*0000*/  LDC R1, c[0x0][0x37c] ;  /* 0x0000df00ff017b82 */ /* 0x000fe20000000800 */
[----:B------:R-:W0:Y:S07]  /*0010*/  S2R R3, SR_TID.Y ;  /* 0x0000000000037919 */ /* 0x000e2e0000002200 */
[----:B------:R-:W1:Y:S01]  /*0020*/  LDC R11, c[0x0][0x360] ;  /* 0x0000d800ff0b7b82 */ /* 0x000e620000000800 */
[----:B------:R-:W2:Y:S01]  /*0030*/  LDCU.64 UR6, c[0x0][0x388] ;  /* 0x00007100ff0677ac */ /* 0x000ea20008000a00 */
[----:B------:R-:W1:Y:S06]  /*0040*/  S2R R0, SR_TID.X ;  /* 0x0000000000007919 */ /* 0x000e6c0000002100 */
[----:B------:R-:W0:Y:S08]  /*0050*/  S2UR UR5, SR_CTAID.Y ;  /* 0x00000000000579c3 */ /* 0x000e300000002600 */
[----:B------:R-:W0:Y:S08]  /*0060*/  LDC R14, c[0x0][0x364] ;  /* 0x0000d900ff0e7b82 */ /* 0x000e300000000800 */
[----:B------:R-:W1:Y:S01]  /*0070*/  S2UR UR4, SR_CTAID.X ;  /* 0x00000000000479c3 */ /* 0x000e620000002500 */
[----:B0-----:R-:W-:-:S05]  /*0080*/  IMAD R14, R14, UR5, R3 ;  /* 0x000000050e0e7c24 */ /* 0x001fca000f8e0203 */
[----:B--2---:R-:W-:Y:S01]  /*0090*/  ISETP.GE.AND P0, PT, R14, UR7, PT ;  /* 0x000000070e007c0c */ /* 0x004fe2000bf06270 */
[----:B-1----:R-:W-:-:S05]  /*00a0*/  IMAD R11, R11, UR4, R0 ;  /* 0x000000040b0b7c24 */ /* 0x002fca000f8e0200 */
[----:B------:R-:W-:-:S13]  /*00b0*/  ISETP.GE.OR P0, PT, R11, UR6, P0 ;  /* 0x000000060b007c0c */ /* 0x000fda0008706670 */
[----:B------:R-:W-:Y:S05]  /*00c0*/  @P0 EXIT ;  /* 0x000000000000094d */ /* 0x000fea0003800000 */
[----:B------:R-:W-:Y:S02]  /*00d0*/  I2FP.F32.U32 R0, UR7 ;  /* 0x0000000700007c45 */ /* 0x000fe40008201000 */
[----:B------:R-:W-:Y:S02]  /*00e0*/  I2FP.F32.S32 R7, UR6 ;  /* 0x0000000600077c45 */ /* 0x000fe40008201400 */
[----:B------:R-:W0:Y:S08]  /*00f0*/  MUFU.RCP R3, R0 ;  /* 0x0000000000037308 */ /* 0x000e300000001000 */
[----:B------:R-:W1:Y:S01]  /*0100*/  FCHK P0, R7, R0 ;  /* 0x0000000007007302 */ /* 0x000e620000000000 */
[----:B0-----:R-:W-:-:S04]  /*0110*/  FFMA R2, -R0, R3, 1 ;  /* 0x3f80000000027423 */ /* 0x001fc80000000103 */
[----:B------:R-:W-:-:S04]  /*0120*/  FFMA R2, R3, R2, R3 ;  /* 0x0000000203027223 */ /* 0x000fc80000000003 */
[----:B------:R-:W-:-:S04]  /*0130*/  FFMA R5, R7, R2, RZ ;  /* 0x0000000207057223 */ /* 0x000fc800000000ff */
[----:B------:R-:W-:-:S04]  /*0140*/  FFMA R3, -R0, R5, R7 ;  /* 0x0000000500037223 */ /* 0x000fc80000000107 */
[----:B------:R-:W-:Y:S01]  /*0150*/  FFMA R5, R2, R3, R5 ;  /* 0x0000000302057223 */ /* 0x000fe20000000005 */
[----:B-1----:R-:W-:Y:S06]  /*0160*/  @!P0 BRA `(.L_x_0) ;  /* 0x0000000000148947 */ /* 0x002fec0003800000 */
[----:B------:R-:W-:Y:S02]  /*0170*/  MOV R3, R7 ;  /* 0x0000000700037202 */ /* 0x000fe40000000f00 */
[----:B------:R-:W-:Y:S02]  /*0180*/  MOV R4, R0 ;  /* 0x0000000000047202 */ /* 0x000fe40000000f00 */
[----:B------:R-:W-:-:S07]  /*0190*/  MOV R26, 0x1b0 ;  /* 0x000001b0001a7802 */ /* 0x000fce0000000f00 */
[----:B------:R-:W-:Y:S05]  /*01a0*/  CALL.REL.NOINC `($__internal_2_$__cuda_sm3x_div_rn_noftz_f32_slowpath) ;  /* 0x0000002000647944 */ /* 0x000fea0003c00000 */
[----:B------:R-:W-:-:S07]  /*01b0*/  MOV R5, R3 ;  /* 0x0000000300057202 */ /* 0x000fce0000000f00 */
.L_x_0:
[----:B------:R-:W0:Y:S01]  /*01c0*/  MUFU.RCP R2, R7 ;  /* 0x0000000700027308 */ /* 0x000e220000001000 */
[----:B------:R-:W-:Y:S01]  /*01d0*/  I2FP.F32.S32 R3, R11 ;  /* 0x0000000b00037245 */ /* 0x000fe20000201400 */
[----:B------:R-:W-:Y:S04]  /*01e0*/  BSSY.RECONVERGENT B0, `(.L_x_1) ;  /* 0x000000d000007945 */ /* 0x000fe80003800200 */
[----:B------:R-:W-:-:S04]  /*01f0*/  FADD R3, R3, R3 ;  /* 0x0000000303037221 */ /* 0x000fc80000000000 */
        /* <DEDUP_REMOVED lines=8> */
[----:B------:R-:W-:-:S07]  /*0280*/  MOV R26, 0x2a0 ;  /* 0x000002a0001a7802 */ /* 0x000fce0000000f00 */
[----:B------:R-:W-:Y:S05]  /*0290*/  CALL.REL.NOINC `($__internal_2_$__cuda_sm3x_div_rn_noftz_f32_slowpath) ;  /* 0x0000002000287944 */ /* 0x000fea0003c00000 */
[----:B------:R-:W-:-:S07]  /*02a0*/  MOV R4, R3 ;  /* 0x0000000300047202 */ /* 0x000fce0000000f00 */
.L_x_2:
[----:B------:R-:W-:Y:S05]  /*02b0*/  BSYNC.RECONVERGENT B0 ;  /* 0x0000000000007941 */ /* 0x000fea0003800200 */
.L_x_1:
[----:B------:R-:W0:Y:S01]  /*02c0*/  MUFU.RCP R7, R0 ;  /* 0x0000000000077308 */ /* 0x000e220000001000 */
[----:B------:R-:W-:Y:S01]  /*02d0*/  I2FP.F32.U32 R2, R14 ;  /* 0x0000000e00027245 */ /* 0x000fe20000201000 */
[----:B------:R-:W-:Y:S01]  /*02e0*/  FADD R4, R4, -1 ;  /* 0xbf80000004047421 */ /* 0x000fe20000000000 */
[----:B------:R-:W-:Y:S03]  /*02f0*/  BSSY.RECONVERGENT B0, `(.L_x_3) ;  /* 0x000000e000007945 */ /* 0x000fe60003800200 */
[----:B------:R-:W-:Y:S01]  /*0300*/  FADD R3, R2, R2 ;  /* 0x0000000202037221 */ /* 0x000fe20000000000 */
[----:B------:R-:W-:-:S03]  /*0310*/  FMUL R5, R4, R5 ;  /* 0x0000000504057220 */ /* 0x000fc60000400000 */
        /* <DEDUP_REMOVED lines=11> */
.L_x_4:
[----:B------:R-:W-:Y:S05]  /*03d0*/  BSYNC.RECONVERGENT B0 ;  /* 0x0000000000007941 */ /* 0x000fea0003800200 */
.L_x_3:
[----:B------:R-:W-:Y:S01]  /*03e0*/  FADD R9, -R9, 1 ;  /* 0x3f80000009097421 */ /* 0x000fe20000000100 */
[----:B------:R-:W-:Y:S03]  /*03f0*/  BSSY.RECONVERGENT B0, `(.L_x_5) ;  /* 0x0000011000007945 */ /* 0x000fe60003800200 */
[----:B------:R-:W-:-:S04]  /*0400*/  FMUL R0, R9, R9 ;  /* 0x0000000909007220 */ /* 0x000fc80000400000 */
[----:B------:R-:W-:-:S04]  /*0410*/  FFMA R0, R5, R5, R0 ;  /* 0x0000000505007223 */ /* 0x000fc80000000000 */
[----:B------:R-:W-:-:S04]  /*0420*/  FADD R0, R0, 1 ;  /* 0x3f80000000007421 */ /* 0x000fc80000000000 */
[----:B------:R0:W1:Y:S01]  /*0430*/  MUFU.RSQ R7, R0 ;  /* 0x0000000000077308 */ /* 0x0000620000001400 */
[----:B------:R-:W-:-:S04]  /*0440*/  IADD3 R2, PT, PT, R0, -0xd000000, RZ ;  /* 0xf300000000027810 */ /* 0x000fc80007ffe0ff */
[----:B------:R-:W-:-:S13]  /*0450*/  ISETP.GT.U32.AND P0, PT, R2, 0x727fffff, PT ;  /* 0x727fffff0200780c */ /* 0x000fda0003f04070 */
[----:B01----:R-:W-:Y:S05]  /*0460*/  @!P0 BRA `(.L_x_6) ;  /* 0x0000000000148947 */ /* 0x003fea0003800000 */
[----:B------:R-:W-:Y:S02]  /*0470*/  MOV R3, R0 ;  /* 0x0000000000037202 */ /* 0x000fe40000000f00 */
[----:B------:R-:W-:-:S07]  /*0480*/  MOV R18, 0x4a0 ;  /* 0x000004a000127802 */ /* 0x000fce0000000f00 */
[----:B------:R-:W-:Y:S05]  /*0490*/  CALL.REL.NOINC `($__internal_1_$__cuda_sm20_sqrt_rn_f32_slowpath) ;  /* 0x0000001c00507944 */ /* 0x000fea0003c00000 */
[----:B------:R-:W-:Y:S01]  /*04a0*/  MOV R3, R22 ;  /* 0x0000001600037202 */ /* 0x000fe20000000f00 */
[----:B------:R-:W-:Y:S06]  /*04b0*/  BRA `(.L_x_7) ;  /* 0x0000000000107947 */ /* 0x000fec0003800000 */
.L_x_6:
[----:B------:R-:W-:Y:S01]  /*04c0*/  FMUL.FTZ R3, R0, R7 ;  /* 0x0000000700037220 */ /* 0x000fe20000410000 */
[----:B------:R-:W-:-:S03]  /*04d0*/  FMUL.FTZ R2, R7, 0.5 ;  /* 0x3f00000007027820 */ /* 0x000fc60000410000 */
[----:B------:R-:W-:-:S04]  /*04e0*/  FFMA R0, -R3, R3, R0 ;  /* 0x0000000303007223 */ /* 0x000fc80000000100 */
[----:B------:R-:W-:-:S07]  /*04f0*/  FFMA R3, R0, R2, R3 ;  /* 0x0000000200037223 */ /* 0x000fce0000000003 */
.L_x_7:
[----:B------:R-:W-:Y:S05]  /*0500*/  BSYNC.RECONVERGENT B0 ;  /* 0x0000000000007941 */ /* 0x000fea0003800200 */
.L_x_5:
[----:B------:R-:W-:Y:S01]  /*0510*/  IADD3 R0, PT, PT, R3, 0x1800000, RZ ;  /* 0x0180000003007810 */ /* 0x000fe20007ffe0ff */
[----:B------:R-:W-:Y:S03]  /*0520*/  BSSY.RECONVERGENT B0, `(.L_x_8) ;  /* 0x000000c000007945 */ /* 0x000fe60003800200 */
[----:B------:R-:W-:-:S04]  /*0530*/  LOP3.LUT R0, R0, 0x7f800000, RZ, 0xc0, !PT ;  /* 0x7f80000000007812 */ /* 0x000fc800078ec0ff */
[----:B------:R-:W-:-:S13]  /*0540*/  ISETP.GT.U32.AND P0, PT, R0, 0x1ffffff, PT ;  /* 0x01ffffff0000780c */ /* 0x000fda0003f04070 */
[----:B------:R-:W-:Y:S05]  /*0550*/  @P0 BRA `(.L_x_9) ;  /* 0x0000000000100947 */ /* 0x000fea0003800000 */
[----:B------:R-:W-:-:S07]  /*0560*/  MOV R8, 0x580 ;  /* 0x0000058000087802 */ /* 0x000fce0000000f00 */
[----:B------:R-:W-:Y:S05]  /*0570*/  CALL.REL.NOINC `($__internal_0_$__cuda_sm20_rcp_rn_f32_slowpath) ;  /* 0x0000001800447944 */ /* 0x000fea0003c00000 */
[----:B------:R-:W-:Y:S01]  /*0580*/  MOV R12, R10 ;  /* 0x0000000a000c7202 */ /* 0x000fe20000000f00 */
[----:B------:R-:W-:Y:S06]  /*0590*/  BRA `(.L_x_10) ;  /* 0x0000000000107947 */ /* 0x000fec0003800000 */
.L_x_9:
[----:B------:R-:W0:Y:S02]  /*05a0*/  MUFU.RCP R12, R3 ;  /* 0x00000003000c7308 */ /* 0x000e240000001000 */
[----:B0-----:R-:W-:-:S04]  /*05b0*/  FFMA R0, R12, R3, -1 ;  /* 0xbf8000000c007423 */ /* 0x001fc80000000003 */
[----:B------:R-:W-:-:S04]  /*05c0*/  FADD.FTZ R7, -R0, -RZ ;  /* 0x800000ff00077221 */ /* 0x000fc80000010100 */
[----:B------:R-:W-:-:S07]  /*05d0*/  FFMA R12, R12, R7, R12 ;  /* 0x000000070c0c7223 */ /* 0x000fce000000000c */
.L_x_10:
[----:B------:R-:W-:Y:S05]  /*05e0*/  BSYNC.RECONVERGENT B0 ;  /* 0x0000000000007941 */ /* 0x000fea0003800200 */
.L_x_8:
[----:B------:R-:W0:Y:S01]  /*05f0*/  LDCU UR6, c[0x0][0x398] ;  /* 0x00007300ff0677ac */ /* 0x000e220008000800 */
[----:B------:R-:W-:Y:S01]  /*0600*/  HFMA2 R7, -RZ, RZ, 1.44921875, -19.203125 ;  /* 0x3dcccccdff077431 */ /* 0x000fe200000001ff */
[----:B------:R-:W-:Y:S01]  /*0610*/  MOV R10, 0x3e4ccccd ;  /* 0x3e4ccccd000a7802 */ /* 0x000fe20000000f00 */
[----:B------:R-:W-:Y:S01]  /*0620*/  HFMA2 R19, -RZ, RZ, 1.44921875, -19.203125 ;  /* 0x3dcccccdff137431 */ /* 0x000fe200000001ff */
[----:B------:R-:W1:Y:S01]  /*0630*/  LDCU.64 UR10, c[0x0][0x358] ;  /* 0x00006b00ff0a77ac */ /* 0x000e620008000a00 */
[----:B0-----:R-:W-:-:S09]  /*0640*/  UISETP.GE.AND UP0, UPT, UR6, 0x1, UPT ;  /* 0x000000010600788c */ /* 0x001fd2000bf06270 */
[----:B-1----:R-:W-:Y:S05]  /*0650*/  BRA.U !UP0, `(.L_x_11) ;  /* 0x0000001508c07547 */ /* 0x002fea000b800000 */
[-C--:B------:R-:W-:Y:S01]  /*0660*/  FMUL R2, R9, R12.reuse ;  /* 0x0000000c09027220 */ /* 0x080fe20000400000 */
[----:B------:R-:W-:Y:S01]  /*0670*/  FMUL R0, R5, R12 ;  /* 0x0000000c05007220 */ /* 0x000fe20000400000 */
[----:B------:R-:W-:Y:S01]  /*0680*/  UISETP.NE.AND UP0, UPT, UR6, 0x1, UPT ;  /* 0x000000010600788c */ /* 0x000fe2000bf05270 */
[----:B------:R-:W-:Y:S01]  /*0690*/  MOV R10, 0x3e4ccccd ;  /* 0x3e4ccccd000a7802 */ /* 0x000fe20000000f00 */
[----:B------:R-:W-:Y:S01]  /*06a0*/  FMUL R3, R2, R2 ;  /* 0x0000000202037220 */ /* 0x000fe20000400000 */
[----:B------:R-:W-:Y:S01]  /*06b0*/  MOV R9, 0x3dcccccd ;  /* 0x3dcccccd00097802 */ /* 0x000fe20000000f00 */
[----:B------:R-:W-:Y:S01]  /*06c0*/  UMOV UR4, URZ ;  /* 0x000000ff00047c82 */ /* 0x000fe20008000000 */
[----:B------:R-:W-:Y:S01]  /*06d0*/  MOV R8, 0x501502f9 ;  /* 0x501502f900087802 */ /* 0x000fe20000000f00 */
[----:B------:R-:W-:Y:S01]  /*06e0*/  FFMA R3, R0, R0, R3 ;  /* 0x0000000000037223 */ /* 0x000fe20000000003 */
[----:B------:R-:W-:Y:S01]  /*06f0*/  MOV R7, 0x3dcccccd ;  /* 0x3dcccccd00077802 */ /* 0x000fe20000000f00 */
[----:B------:R-:W-:-:S02]  /*0700*/  UMOV UR5, URZ ;  /* 0x000000ff00057c82 */ /* 0x000fc40008000000 */
[----:B------:R-:W-:-:S04]  /*0710*/  FFMA R3, R12, R12, R3 ;  /* 0x0000000c0c037223 */ /* 0x000fc80000000003 */
[C---:B------:R-:W-:Y:S01]  /*0720*/  FMUL R6, R3.reuse, 4 ;  /* 0x4080000003067820 */ /* 0x040fe20000400000 */
[----:B------:R-:W-:Y:S01]  /*0730*/  FADD R4, R3, R3 ;  /* 0x0000000303047221 */ /* 0x000fe20000000000 */
[----:B------:R-:W-:Y:S06]  /*0740*/  BRA.U !UP0, `(.L_x_12) ;  /* 0x0000000d08a47547 */ /* 0x000fec000b800000 */
[----:B------:R-:W0:Y:S01]  /*0750*/  LDCU.64 UR8, c[0x0][0x390] ;  /* 0x00007200ff0877ac */ /* 0x000e220008000a00 */
[----:B------:R-:W-:Y:S01]  /*0760*/  HFMA2 R9, -RZ, RZ, 1.44921875, -19.203125 ;  /* 0x3dcccccdff097431 */ /* 0x000fe200000001ff */
[----:B------:R-:W-:Y:S01]  /*0770*/  MOV R10, 0x3e4ccccd ;  /* 0x3e4ccccd000a7802 */ /* 0x000fe20000000f00 */
[----:B------:R-:W-:Y:S01]  /*0780*/  ULOP3.LUT UR4, UR6, 0x7ffffffe, URZ, 0xc0, !UPT ;  /* 0x7ffffffe06047892 */ /* 0x000fe2000f8ec0ff */
[----:B------:R-:W-:-:S03]  /*0790*/  MOV R8, 0x501502f9 ;  /* 0x501502f900087802 */ /* 0x000fc60000000f00 */
[----:B------:R-:W-:Y:S02]  /*07a0*/  UIADD3 UR7, UPT, UPT, -UR4, URZ, URZ ;  /* 0x000000ff04077290 */ /* 0x000fe4000fffe1ff */
[----:B0-----:R-:W-:-:S04]  /*07b0*/  UIADD3 UR5, UP0, UPT, UR8, 0x1c, URZ ;  /* 0x0000001c08057890 */ /* 0x001fc8000ff1e0ff */
[----:B------:R-:W-:Y:S02]  /*07c0*/  UIADD3.X UR6, UPT, UPT, URZ, UR9, URZ, UP0, !UPT ;  /* 0x00000009ff067290 */ /* 0x000fe400087fe4ff */
[----:B------:R-:W-:-:S04]  /*07d0*/  MOV R16, UR5 ;  /* 0x0000000500107c02 */ /* 0x000fc80008000f00 */
[----:B------:R-:W-:-:S07]  /*07e0*/  MOV R17, UR6 ;  /* 0x0000000600117c02 */ /* 0x000fce0008000f00 */
.L_x_43:
[----:B------:R-:W2:Y:S04]  /*07f0*/  LDG.E R23, desc[UR10][R16.64+-0x18] ;  /* 0xffffe80a10177981 */ /* 0x000ea8000c1e1900 */
[----:B------:R-:W3:Y:S04]  /*0800*/  LDG.E R21, desc[UR10][R16.64+-0x1c] ;  /* 0xffffe40a10157981 */ /* 0x000ee8000c1e1900 */
[----:B------:R-:W4:Y:S04]  /*0810*/  LDG.E R19, desc[UR10][R16.64+-0x14] ;  /* 0xffffec0a10137981 */ /* 0x000f28000c1e1900 */
[----:B------:R-:W5:Y:S01]  /*0820*/  LDG.E R3, desc[UR10][R16.64+-0x10] ;  /* 0xfffff00a10037981 */ /* 0x000f62000c1e1900 */
[----:B------:R-:W-:Y:S01]  /*0830*/  UIADD3 UR7, UPT, UPT, UR7, 0x2, URZ ;  /* 0x0000000207077890 */ /* 0x000fe2000fffe0ff */
[----:B------:R-:W-:Y:S01]  /*0840*/  BSSY.RECONVERGENT B0, `(.L_x_13) ;  /* 0x000002e000007945 */ /* 0x000fe20003800200 */
[----:B------:R-:W-:-:S02]  /*0850*/  PLOP3.LUT P0, PT, PT, PT, PT, 0x8, 0x80 ;  /* 0x000000000080781c */ /* 0x000fc40003f0e170 */
[----:B------:R-:W-:Y:S01]  /*0860*/  UISETP.NE.AND UP0, UPT, UR7, URZ, UPT ;  /* 0x000000ff0700728c */ /* 0x000fe2000bf05270 */
[----:B--2---:R-:W-:Y:S01]  /*0870*/  FADD R15, RZ, -R23 ;  /* 0x80000017ff0f7221 */ /* 0x004fe20000000000 */
[----:B---3--:R-:W-:-:S03]  /*0880*/  FADD R13, RZ, -R21 ;  /* 0x80000015ff0d7221 */ /* 0x008fc60000000000 */
[-C--:B------:R-:W-:Y:S01]  /*0890*/  FMUL R18, R15, R15.reuse ;  /* 0x0000000f0f127220 */ /* 0x080fe20000400000 */
[----:B------:R-:W-:Y:S01]  /*08a0*/  FMUL R15, R2, R15 ;  /* 0x0000000f020f7220 */ /* 0x000fe20000400000 */
[----:B----4-:R-:W-:Y:S02]  /*08b0*/  FADD R25, RZ, -R19 ;  /* 0x80000013ff197221 */ /* 0x010fe40000000000 */
[-C--:B------:R-:W-:Y:S01]  /*08c0*/  FFMA R18, R13, R13.reuse, R18 ;  /* 0x0000000d0d127223 */ /* 0x080fe20000000012 */
[----:B------:R-:W-:-:S03]  /*08d0*/  FFMA R15, R0, R13, R15 ;  /* 0x0000000d000f7223 */ /* 0x000fc6000000000f */
[C---:B------:R-:W-:Y:S01]  /*08e0*/  FFMA R18, R25.reuse, R25, R18 ;  /* 0x0000001919127223 */ /* 0x040fe20000000012 */
[----:B------:R-:W-:-:S03]  /*08f0*/  FFMA R15, R25, -R12, R15 ;  /* 0x8000000c190f7223 */ /* 0x000fc6000000000f */
[----:B-----5:R-:W-:Y:S01]  /*0900*/  FFMA R3, -R3, R3, R18 ;  /* 0x0000000303037223 */ /* 0x020fe20000000112 */
[----:B------:R-:W-:-:S03]  /*0910*/  FADD R26, R15, R15 ;  /* 0x0000000f0f1a7221 */ /* 0x000fc60000000000 */
[----:B------:R-:W-:-:S04]  /*0920*/  FMUL R3, R6, R3 ;  /* 0x0000000306037220 */ /* 0x000fc80000400000 */
[----:B------:R-:W-:-:S05]  /*0930*/  FFMA R3, R26, R26, -R3 ;  /* 0x0000001a1a037223 */ /* 0x000fca0000000803 */
[----:B------:R-:W-:-:S13]  /*0940*/  FSETP.GEU.AND P1, PT, R3, RZ, PT ;  /* 0x000000ff0300720b */ /* 0x000fda0003f2e000 */
[----:B------:R-:W-:Y:S05]  /*0950*/  @!P1 BRA `(.L_x_14) ;  /* 0x0000000000709947 */ /* 0x000fea0003800000 */
[----:B------:R-:W-:Y:S01]  /*0960*/  IADD3 R5, PT, PT, R3, -0xd000000, RZ ;  /* 0xf300000003057810 */ /* 0x000fe20007ffe0ff */
[----:B------:R0:W1:Y:S01]  /*0970*/  MUFU.RSQ R18, R3 ;  /* 0x0000000300127308 */ /* 0x0000620000001400 */
[----:B------:R-:W-:Y:S02]  /*0980*/  BSSY.RECONVERGENT B1, `(.L_x_15) ;  /* 0x000000a000017945 */ /* 0x000fe40003800200 */
[----:B------:R-:W-:-:S13]  /*0990*/  ISETP.GT.U32.AND P0, PT, R5, 0x727fffff, PT ;  /* 0x727fffff0500780c */ /* 0x000fda0003f04070 */
[----:B0-----:R-:W-:Y:S05]  /*09a0*/  @!P0 BRA `(.L_x_16) ;  /* 0x00000000000c8947 */ /* 0x001fea0003800000 */
[----:B-1----:R-:W-:-:S07]  /*09b0*/  MOV R18, 0x9d0 ;  /* 0x000009d000127802 */ /* 0x002fce0000000f00 */
[----:B------:R-:W-:Y:S05]  /*09c0*/  CALL.REL.NOINC `($__internal_1_$__cuda_sm20_sqrt_rn_f32_slowpath) ;  /* 0x0000001800047944 */ /* 0x000fea0003c00000 */
[----:B------:R-:W-:Y:S05]  /*09d0*/  BRA `(.L_x_17) ;  /* 0x0000000000107947 */ /* 0x000fea0003800000 */
.L_x_16:
[----:B-1----:R-:W-:Y:S01]  /*09e0*/  FMUL.FTZ R22, R3, R18 ;  /* 0x0000001203167220 */ /* 0x002fe20000410000 */
[----:B------:R-:W-:-:S03]  /*09f0*/  FMUL.FTZ R5, R18, 0.5 ;  /* 0x3f00000012057820 */ /* 0x000fc60000410000 */
[----:B------:R-:W-:-:S04]  /*0a00*/  FFMA R3, -R22, R22, R3 ;  /* 0x0000001616037223 */ /* 0x000fc80000000103 */
[----:B------:R-:W-:-:S07]  /*0a10*/  FFMA R22, R3, R5, R22 ;  /* 0x0000000503167223 */ /* 0x000fce0000000016 */
.L_x_17:
[----:B------:R-:W-:Y:S05]  /*0a20*/  BSYNC.RECONVERGENT B1 ;  /* 0x0000000000017941 */ /* 0x000fea0003800200 */
.L_x_15:
[----:B------:R-:W0:Y:S01]  /*0a30*/  MUFU.RCP R5, R4 ;  /* 0x0000000400057308 */ /* 0x000e220000001000 */
[----:B------:R-:W-:Y:S01]  /*0a40*/  FADD R3, -R26, -R22 ;  /* 0x800000161a037221 */ /* 0x000fe20000000100 */
[----:B------:R-:W-:Y:S06]  /*0a50*/  BSSY.RECONVERGENT B1, `(.L_x_18) ;  /* 0x000000b000017945 */ /* 0x000fec0003800200 */
[----:B------:R-:W1:Y:S01]  /*0a60*/  FCHK P0, R3, R4 ;  /* 0x0000000403007302 */ /* 0x000e620000000000 */
[----:B0-----:R-:W-:-:S04]  /*0a70*/  FFMA R18, -R4, R5, 1 ;  /* 0x3f80000004127423 */ /* 0x001fc80000000105 */
[----:B------:R-:W-:-:S04]  /*0a80*/  FFMA R18, R5, R18, R5 ;  /* 0x0000001205127223 */ /* 0x000fc80000000005 */
[----:B------:R-:W-:-:S04]  /*0a90*/  FFMA R5, R3, R18, RZ ;  /* 0x0000001203057223 */ /* 0x000fc800000000ff */
[----:B------:R-:W-:-:S04]  /*0aa0*/  FFMA R13, -R4, R5, R3 ;  /* 0x00000005040d7223 */ /* 0x000fc80000000103 */
[----:B------:R-:W-:Y:S01]  /*0ab0*/  FFMA R5, R18, R13, R5 ;  /* 0x0000000d12057223 */ /* 0x000fe20000000005 */
[----:B-1----:R-:W-:Y:S06]  /*0ac0*/  @!P0 BRA `(.L_x_19) ;  /* 0x00000000000c8947 */ /* 0x002fec0003800000 */
[----:B------:R-:W-:-:S07]  /*0ad0*/  MOV R26, 0xaf0 ;  /* 0x00000af0001a7802 */ /* 0x000fce0000000f00 */
[----:B------:R-:W-:Y:S05]  /*0ae0*/  CALL.REL.NOINC `($__internal_2_$__cuda_sm3x_div_rn_noftz_f32_slowpath) ;  /* 0x0000001800147944 */ /* 0x000fea0003c00000 */
[----:B------:R-:W-:-:S07]  /*0af0*/  MOV R5, R3 ;  /* 0x0000000300057202 */ /* 0x000fce0000000f00 */
.L_x_19:
[----:B------:R-:W-:Y:S05]  /*0b00*/  BSYNC.RECONVERGENT B1 ;  /* 0x0000000000017941 */ /* 0x000fea0003800200 */
.L_x_18:
[----:B------:R-:W-:-:S13]  /*0b10*/  FSETP.GT.AND P0, PT, R5, RZ, PT ;  /* 0x000000ff0500720b */ /* 0x000fda0003f04000 */
.L_x_14:
[----:B------:R-:W-:Y:S05]  /*0b20*/  BSYNC.RECONVERGENT B0 ;  /* 0x0000000000007941 */ /* 0x000fea0003800200 */
.L_x_13:
[----:B------:R-:W-:Y:S01]  /*0b30*/  FSETP.GEU.OR P0, PT, R5, R8, !P0 ;  /* 0x000000080500720b */ /* 0x000fe2000470e400 */
[----:B------:R-:W-:-:S12]  /*0b40*/  BSSY.RECONVERGENT B0, `(.L_x_20) ;  /* 0x0000038000007945 */ /* 0x000fd80003800200 */
[----:B------:R-:W-:Y:S05]  /*0b50*/  @P0 BRA `(.L_x_21) ;  /* 0x0000000000d80947 */ /* 0x000fea0003800000 */
[-C--:B------:R-:W-:Y:S01]  /*0b60*/  FFMA R10, R2, R5.reuse, RZ ;  /* 0x00000005020a7223 */ /* 0x080fe200000000ff */
[----:B------:R-:W-:Y:S01]  /*0b70*/  FFMA R8, R0, R5, RZ ;  /* 0x0000000500087223 */ /* 0x000fe200000000ff */
[----:B------:R-:W-:Y:S02]  /*0b80*/  BSSY.RECONVERGENT B1, `(.L_x_22) ;  /* 0x0000015000017945 */ /* 0x000fe40003800200 */
[----:B------:R-:W-:Y:S01]  /*0b90*/  FADD R23, -R23, R10 ;  /* 0x0000000a17177221 */ /* 0x000fe20000000100 */
[----:B------:R-:W-:Y:S01]  /*0ba0*/  FADD R21, -R21, R8 ;  /* 0x0000000815157221 */ /* 0x000fe20000000100 */
[----:B------:R-:W-:Y:S02]  /*0bb0*/  FFMA R10, R5, -R12, RZ ;  /* 0x8000000c050a7223 */ /* 0x000fe400000000ff */
[----:B------:R-:W-:Y:S02]  /*0bc0*/  FMUL R8, R23, R23 ;  /* 0x0000001717087220 */ /* 0x000fe40000400000 */
[----:B------:R-:W-:-:S02]  /*0bd0*/  FADD R19, -R19, R10 ;  /* 0x0000000a13137221 */ /* 0x000fc40000000100 */
[----:B------:R-:W-:-:S04]  /*0be0*/  FFMA R8, R21, R21, R8 ;  /* 0x0000001515087223 */ /* 0x000fc80000000008 */
[----:B------:R-:W-:-:S04]  /*0bf0*/  FFMA R8, R19, R19, R8 ;  /* 0x0000001313087223 */ /* 0x000fc80000000008 */
        /* <DEDUP_REMOVED lines=9> */
.L_x_23:
[----:B------:R-:W-:Y:S01]  /*0c90*/  FMUL.FTZ R3, R8, R7 ;  /* 0x0000000708037220 */ /* 0x000fe20000410000 */
[----:B------:R-:W-:-:S03]  /*0ca0*/  FMUL.FTZ R7, R7, 0.5 ;  /* 0x3f00000007077820 */ /* 0x000fc60000410000 */
[----:B------:R-:W-:-:S04]  /*0cb0*/  FFMA R8, -R3, R3, R8 ;  /* 0x0000000303087223 */ /* 0x000fc80000000108 */
[----:B------:R-:W-:-:S07]  /*0cc0*/  FFMA R3, R8, R7, R3 ;  /* 0x0000000708037223 */ /* 0x000fce0000000003 */
.L_x_24:
[----:B------:R-:W-:Y:S05]  /*0cd0*/  BSYNC.RECONVERGENT B1 ;  /* 0x0000000000017941 */ /* 0x000fea0003800200 */
.L_x_22:
        /* <DEDUP_REMOVED lines=9> */
.L_x_26:
[----:B------:R-:W0:Y:S02]  /*0d70*/  MUFU.RCP R8, R3 ;  /* 0x0000000300087308 */ /* 0x000e240000001000 */
[----:B0-----:R-:W-:-:S04]  /*0d80*/  FFMA R7, R8, R3, -1 ;  /* 0xbf80000008077423 */ /* 0x001fc80000000003 */
[----:B------:R-:W-:-:S04]  /*0d90*/  FADD.FTZ R7, -R7, -RZ ;  /* 0x800000ff07077221 */ /* 0x000fc80000010100 */
[----:B------:R-:W-:-:S07]  /*0da0*/  FFMA R8, R8, R7, R8 ;  /* 0x0000000708087223 */ /* 0x000fce0000000008 */
.L_x_27:
[----:B------:R-:W-:Y:S05]  /*0db0*/  BSYNC.RECONVERGENT B1 ;  /* 0x0000000000017941 */ /* 0x000fea0003800200 */
.L_x_25:
[----:B------:R-:W2:Y:S04]  /*0dc0*/  LDG.E R9, desc[UR10][R16.64+-0xc] ;  /* 0xfffff40a10097981 */ /* 0x000ea8000c1e1900 */
[----:B------:R-:W3:Y:S04]  /*0dd0*/  LDG.E R7, desc[UR10][R16.64+-0x8] ;  /* 0xfffff80a10077981 */ /* 0x000ee8000c1e1900 */
[----:B------:R-:W4:Y:S01]  /*0de0*/  LDG.E R3, desc[UR10][R16.64+-0x4] ;  /* 0xfffffc0a10037981 */ /* 0x000f22000c1e1900 */
[-C--:B------:R-:W-:Y:S01]  /*0df0*/  FMUL R23, R23, R8.reuse ;  /* 0x0000000817177220 */ /* 0x080fe20000400000 */
[-C--:B------:R-:W-:Y:S01]  /*0e00*/  FMUL R21, R21, R8.reuse ;  /* 0x0000000815157220 */ /* 0x080fe20000400000 */
[----:B------:R-:W-:Y:S01]  /*0e10*/  FMUL R8, R19, R8 ;  /* 0x0000000813087220 */ /* 0x000fe20000400000 */
[----:B------:R-:W-:-:S02]  /*0e20*/  HFMA2 R13, -RZ, RZ, 1.57421875, -19.203125 ;  /* 0x3e4ccccdff0d7431 */ /* 0x000fc400000001ff */
[----:B------:R-:W-:-:S04]  /*0e30*/  FMUL R10, R23, 0.57735025882720947266 ;  /* 0x3f13cd3a170a7820 */ /* 0x000fc80000400000 */
[----:B------:R-:W-:-:S04]  /*0e40*/  FFMA R21, R21, 0.57735025882720947266, R10 ;  /* 0x3f13cd3a15157823 */ /* 0x000fc8000000000a */
[----:B------:R-:W-:-:S05]  /*0e50*/  FFMA R8, R8, 0.57735025882720947266, R21 ;  /* 0x3f13cd3a08087823 */ /* 0x000fca0000000015 */
[----:B------:R-:W-:-:S05]  /*0e60*/  FMNMX R8, RZ, R8, !PT ;  /* 0x00000008ff087209 */ /* 0x000fca0007800000 */
[----:B------:R-:W-:-:S04]  /*0e70*/  FFMA R8, R8, 0.80000001192092895508, R13 ;  /* 0x3f4ccccd08087823 */ /* 0x000fc8000000000d */
[-C--:B--2---:R-:W-:Y:S01]  /*0e80*/  FMUL R9, R9, R8.reuse ;  /* 0x0000000809097220 */ /* 0x084fe20000400000 */
[-C--:B---3--:R-:W-:Y:S01]  /*0e90*/  FMUL R7, R7, R8.reuse ;  /* 0x0000000807077220 */ /* 0x088fe20000400000 */
[----:B----4-:R-:W-:Y:S01]  /*0ea0*/  FMUL R10, R3, R8 ;  /* 0x00000008030a7220 */ /* 0x010fe20000400000 */
[----:B------:R-:W-:-:S07]  /*0eb0*/  MOV R8, R5 ;  /* 0x0000000500087202 */ /* 0x000fce0000000f00 */
.L_x_21:
[----:B------:R-:W-:Y:S05]  /*0ec0*/  BSYNC.RECONVERGENT B0 ;  /* 0x0000000000007941 */ /* 0x000fea0003800200 */
.L_x_20:
[----:B------:R-:W2:Y:S04]  /*0ed0*/  LDG.E R23, desc[UR10][R16.64+0x4] ;  /* 0x0000040a10177981 */ /* 0x000ea8000c1e1900 */
[----:B------:R-:W3:Y:S04]  /*0ee0*/  LDG.E R21, desc[UR10][R16.64] ;  /* 0x0000000a10157981 */ /* 0x000ee8000c1e1900 */
[----:B------:R-:W4:Y:S04]  /*0ef0*/  LDG.E R19, desc[UR10][R16.64+0x8] ;  /* 0x0000080a10137981 */ /* 0x000f28000c1e1900 */
[----:B------:R-:W5:Y:S01]  /*0f00*/  LDG.E R3, desc[UR10][R16.64+0xc] ;  /* 0x00000c0a10037981 */ /* 0x000f62000c1e1900 */
[----:B------:R-:W-:Y:S01]  /*0f10*/  BSSY.RECONVERGENT B0, `(.L_x_28) ;  /* 0x000002e000007945 */ /* 0x000fe20003800200 */
[----:B------:R-:W-:Y:S01]  /*0f20*/  PLOP3.LUT P0, PT, PT, PT, PT, 0x8, 0x80 ;  /* 0x000000000080781c */ /* 0x000fe20003f0e170 */
        /* <DEDUP_REMOVED lines=23> */
.L_x_31:
[----:B-1----:R-:W-:Y:S01]  /*10a0*/  FMUL.FTZ R22, R3, R18 ;  /* 0x0000001203167220 */ /* 0x002fe20000410000 */
[----:B------:R-:W-:-:S03]  /*10b0*/  FMUL.FTZ R5, R18, 0.5 ;  /* 0x3f00000012057820 */ /* 0x000fc60000410000 */
[----:B------:R-:W-:-:S04]  /*10c0*/  FFMA R3, -R22, R22, R3 ;  /* 0x0000001616037223 */ /* 0x000fc80000000103 */
[----:B------:R-:W-:-:S07]  /*10d0*/  FFMA R22, R3, R5, R22 ;  /* 0x0000000503167223 */ /* 0x000fce0000000016 */
.L_x_32:
[----:B------:R-:W-:Y:S05]  /*10e0*/  BSYNC.RECONVERGENT B1 ;  /* 0x0000000000017941 */ /* 0x000fea0003800200 */
.L_x_30:
        /* <DEDUP_REMOVED lines=13> */
.L_x_34:
[----:B------:R-:W-:Y:S05]  /*11c0*/  BSYNC.RECONVERGENT B1 ;  /* 0x0000000000017941 */ /* 0x000fea0003800200 */
.L_x_33:
[----:B------:R-:W-:Y:S02]  /*11d0*/  FSETP.GT.AND P0, PT, R3, RZ, PT ;  /* 0x000000ff0300720b */ /* 0x000fe40003f04000 */
[----:B------:R-:W-:-:S11]  /*11e0*/  MOV R5, R3 ;  /* 0x0000000300057202 */ /* 0x000fd60000000f00 */
.L_x_29:
[----:B------:R-:W-:Y:S05]  /*11f0*/  BSYNC.RECONVERGENT B0 ;  /* 0x0000000000007941 */ /* 0x000fea0003800200 */
.L_x_28:
[----:B------:R-:W-:Y:S01]  /*1200*/  FSETP.GEU.OR P0, PT, R5, R8, !P0 ;  /* 0x000000080500720b */ /* 0x000fe2000470e400 */
[----:B------:R-:W-:-:S12]  /*1210*/  BSSY.RECONVERGENT B0, `(.L_x_35) ;  /* 0x0000038000007945 */ /* 0x000fd80003800200 */
[----:B------:R-:W-:Y:S05]  /*1220*/  @P0 BRA `(.L_x_36) ;  /* 0x0000000000d80947 */ /* 0x000fea0003800000 */
[-C--:B------:R-:W-:Y:S01]  /*1230*/  FFMA R10, R2, R5.reuse, RZ ;  /* 0x00000005020a7223 */ /* 0x080fe200000000ff */
[----:B------:R-:W-:Y:S01]  /*1240*/  FFMA R8, R0, R5, RZ ;  /* 0x0000000500087223 */ /* 0x000fe200000000ff */
[----:B------:R-:W-:Y:S02]  /*1250*/  BSSY.RECONVERGENT B1, `(.L_x_37) ;  /* 0x0000015000017945 */ /* 0x000fe40003800200 */
[----:B------:R-:W-:Y:S01]  /*1260*/  FADD R23, R10, -R23 ;  /* 0x800000170a177221 */ /* 0x000fe20000000000 */
[----:B------:R-:W-:Y:S01]  /*1270*/  FADD R21, R8, -R21 ;  /* 0x8000001508157221 */ /* 0x000fe20000000000 */
[----:B------:R-:W-:Y:S02]  /*1280*/  FFMA R10, R5, -R12, RZ ;  /* 0x8000000c050a7223 */ /* 0x000fe400000000ff */
[----:B------:R-:W-:Y:S02]  /*1290*/  FMUL R8, R23, R23 ;  /* 0x0000001717087220 */ /* 0x000fe40000400000 */
[----:B------:R-:W-:-:S02]  /*12a0*/  FADD R19, R10, -R19 ;  /* 0x800000130a137221 */ /* 0x000fc40000000000 */
        /* <DEDUP_REMOVED lines=11> */
.L_x_38:
[----:B------:R-:W-:Y:S01]  /*1360*/  FMUL.FTZ R3, R8, R7 ;  /* 0x0000000708037220 */ /* 0x000fe20000410000 */
[----:B------:R-:W-:-:S03]  /*1370*/  FMUL.FTZ R7, R7, 0.5 ;  /* 0x3f00000007077820 */ /* 0x000fc60000410000 */
[----:B------:R-:W-:-:S04]  /*1380*/  FFMA R8, -R3, R3, R8 ;  /* 0x0000000303087223 */ /* 0x000fc80000000108 */
[----:B------:R-:W-:-:S07]  /*1390*/  FFMA R3, R8, R7, R3 ;  /* 0x0000000708037223 */ /* 0x000fce0000000003 */
.L_x_39:
[----:B------:R-:W-:Y:S05]  /*13a0*/  BSYNC.RECONVERGENT B1 ;  /* 0x0000000000017941 */ /* 0x000fea0003800200 */
.L_x_37:
        /* <DEDUP_REMOVED lines=9> */
.L_x_41:
[----:B------:R-:W0:Y:S02]  /*1440*/  MUFU.RCP R8, R3 ;  /* 0x0000000300087308 */ /* 0x000e240000001000 */
[----:B0-----:R-:W-:-:S04]  /*1450*/  FFMA R7, R8, R3, -1 ;  /* 0xbf80000008077423 */ /* 0x001fc80000000003 */
[----:B------:R-:W-:-:S04]  /*1460*/  FADD.FTZ R7, -R7, -RZ ;  /* 0x800000ff07077221 */ /* 0x000fc80000010100 */
[----:B------:R-:W-:-:S07]  /*1470*/  FFMA R8, R8, R7, R8 ;  /* 0x0000000708087223 */ /* 0x000fce0000000008 */
.L_x_42:
[----:B------:R-:W-:Y:S05]  /*1480*/  BSYNC.RECONVERGENT B1 ;  /* 0x0000000000017941 */ /* 0x000fea0003800200 */
.L_x_40:
        /* <DEDUP_REMOVED lines=16> */
.L_x_36:
[----:B------:R-:W-:Y:S05]  /*1590*/  BSYNC.RECONVERGENT B0 ;  /* 0x0000000000007941 */ /* 0x000fea0003800200 */
.L_x_35:
[----:B------:R-:W-:-:S04]  /*15a0*/  IADD3 R16, P0, PT, R16, 0x38, RZ ;  /* 0x0000003810107810 */ /* 0x000fc80007f1e0ff */
[----:B------:R-:W-:Y:S01]  /*15b0*/  IADD3.X R17, PT, PT, RZ, R17, RZ, P0, !PT ;  /* 0x00000011ff117210 */ /* 0x000fe200007fe4ff */
[----:B------:R-:W-:Y:S08]  /*15c0*/  BRA.U UP0, `(.L_x_43) ;  /* 0xfffffff100887547 */ /* 0x000ff0000b83ffff */
[----:B------:R-:W-:-:S05]  /*15d0*/  UMOV UR5, URZ ;  /* 0x000000ff00057c82 */ /* 0x000fca0008000000 */
.L_x_12:
[----:B------:R-:W0:Y:S01]  /*15e0*/  LDCU UR6, c[0x0][0x398] ;  /* 0x00007300ff0677ac */ /* 0x000e220008000800 */
[----:B------:R-:W-:Y:S01]  /*15f0*/  MOV R19, R9 ;  /* 0x0000000900137202 */ /* 0x000fe20000000f00 */
[----:B0-----:R-:W-:-:S04]  /*1600*/  ULOP3.LUT UR6, UR6, 0x1, URZ, 0xc0, !UPT ;  /* 0x0000000106067892 */ /* 0x001fc8000f8ec0ff */
[----:B------:R-:W-:-:S09]  /*1610*/  UISETP.NE.U32.AND UP0, UPT, UR6, 0x1, UPT ;  /* 0x000000010600788c */ /* 0x000fd2000bf05070 */
[----:B------:R-:W-:Y:S05]  /*1620*/  BRA.U UP0, `(.L_x_11) ;  /* 0x0000000500cc7547 */ /* 0x000fea000b800000 */
[----:B------:R-:W0:Y:S01]  /*1630*/  LDCU.64 UR6, c[0x0][0x390] ;  /* 0x00007200ff0677ac */ /* 0x000e220008000a00 */
[----:B------:R-:W-:Y:S02]  /*1640*/  UIMAD UR8, UR5, 0x1c, URZ ;  /* 0x0000001c050878a4 */ /* 0x000fe4000f8e02ff */
[----:B0-----:R-:W-:-:S04]  /*1650*/  UIMAD.WIDE.U32 UR6, UR4, 0x1c, UR6 ;  /* 0x0000001c040678a5 */ /* 0x001fc8000f8e0006 */
[----:B------:R-:W-:Y:S02]  /*1660*/  UIADD3 UR8, UPT, UPT, UR7, UR8, URZ ;  /* 0x0000000807087290 */ /* 0x000fe4000fffe0ff */
[----:B------:R-:W-:Y:S02]  /*1670*/  MOV R29, UR7 ;  /* 0x00000007001d7c02 */ /* 0x000fe40008000f00 */
[----:B------:R-:W-:Y:S02]  /*1680*/  MOV R28, UR6 ;  /* 0x00000006001c7c02 */ /* 0x000fe40008000f00 */
[----:B------:R-:W-:-:S05]  /*1690*/  MOV R29, UR8 ;  /* 0x00000008001d7c02 */ /* 0x000fca0008000f00 */
        /* <DEDUP_REMOVED lines=26> */
[----:B------:R-:W-:-:S07]  /*1840*/  MOV R18, 0x1860 ;  /* 0x0000186000127802 */ /* 0x000fce0000000f00 */
[----:B-1----:R-:W-:Y:S05]  /*1850*/  CALL.REL.NOINC `($__internal_1_$__cuda_sm20_sqrt_rn_f32_slowpath) ;  /* 0x0000000800607944 */ /* 0x002fea0003c00000 */
[----:B------:R-:W-:Y:S05]  /*1860*/  BRA `(.L_x_48) ;  /* 0x0000000000107947 */ /* 0x000fea0003800000 */
.L_x_47:
[----:B-1----:R-:W-:Y:S01]  /*1870*/  FMUL.FTZ R22, R3, R6 ;  /* 0x0000000603167220 */ /* 0x002fe20000410000 */
[----:B------:R-:W-:-:S03]  /*1880*/  FMUL.FTZ R5, R6, 0.5 ;  /* 0x3f00000006057820 */ /* 0x000fc60000410000 */
[----:B------:R-:W-:-:S04]  /*1890*/  FFMA R3, -R22, R22, R3 ;  /* 0x0000001616037223 */ /* 0x000fc80000000103 */
[----:B------:R-:W-:-:S07]  /*18a0*/  FFMA R22, R3, R5, R22 ;  /* 0x0000000503167223 */ /* 0x000fce0000000016 */
.L_x_48:
[----:B------:R-:W-:Y:S05]  /*18b0*/  BSYNC.RECONVERGENT B1 ;  /* 0x0000000000017941 */ /* 0x000fea0003800200 */
.L_x_46:
        /* <DEDUP_REMOVED lines=13> */
.L_x_50:
[----:B------:R-:W-:Y:S05]  /*1990*/  BSYNC.RECONVERGENT B1 ;  /* 0x0000000000017941 */ /* 0x000fea0003800200 */
.L_x_49:
[----:B------:R-:W-:Y:S02]  /*19a0*/  FSETP.GT.AND P0, PT, R3, RZ, PT ;  /* 0x000000ff0300720b */ /* 0x000fe40003f04000 */
[----:B------:R-:W-:-:S11]  /*19b0*/  MOV R5, R3 ;  /* 0x0000000300057202 */ /* 0x000fd60000000f00 */
.L_x_45:
[----:B------:R-:W-:Y:S05]  /*19c0*/  BSYNC.RECONVERGENT B0 ;  /* 0x0000000000007941 */ /* 0x000fea0003800200 */
.L_x_44:
[----:B------:R-:W-:Y:S01]  /*19d0*/  FSETP.GEU.OR P0, PT, R5, R8, !P0 ;  /* 0x000000080500720b */ /* 0x000fe2000470e400 */
[----:B------:R-:W-:-:S12]  /*19e0*/  BSSY.RECONVERGENT B0, `(.L_x_11) ;  /* 0x0000037000007945 */ /* 0x000fd80003800200 */
[----:B------:R-:W-:Y:S05]  /*19f0*/  @P0 BRA `(.L_x_51) ;  /* 0x0000000000d40947 */ /* 0x000fea0003800000 */
[-C--:B------:R-:W-:Y:S01]  /*1a00*/  FFMA R3, R2, R5.reuse, RZ ;  /* 0x0000000502037223 */ /* 0x080fe200000000ff */
[----:B------:R-:W-:Y:S01]  /*1a10*/  FFMA R0, R0, R5, RZ ;  /* 0x0000000500007223 */ /* 0x000fe200000000ff */
[----:B------:R-:W-:Y:S01]  /*1a20*/  FFMA R12, R5, -R12, RZ ;  /* 0x8000000c050c7223 */ /* 0x000fe200000000ff */
[----:B------:R-:W-:Y:S01]  /*1a30*/  BSSY.RECONVERGENT B1, `(.L_x_52) ;  /* 0x0000014000017945 */ /* 0x000fe20003800200 */
[----:B------:R-:W-:Y:S01]  /*1a40*/  FADD R16, -R16, R3 ;  /* 0x0000000310107221 */ /* 0x000fe20000000100 */
[----:B------:R-:W-:Y:S01]  /*1a50*/  FADD R17, -R17, R0 ;  /* 0x0000000011117221 */ /* 0x000fe20000000100 */
[----:B------:R-:W-:Y:S02]  /*1a60*/  FADD R9, -R9, R12 ;  /* 0x0000000c09097221 */ /* 0x000fe40000000100 */
[----:B------:R-:W-:-:S04]  /*1a70*/  FMUL R0, R16, R16 ;  /* 0x0000001010007220 */ /* 0x000fc80000400000 */
        /* <DEDUP_REMOVED lines=11> */
.L_x_53:
[----:B------:R-:W-:Y:S01]  /*1b30*/  FMUL.FTZ R3, R0, R5 ;  /* 0x0000000500037220 */ /* 0x000fe20000410000 */
[----:B------:R-:W-:-:S03]  /*1b40*/  FMUL.FTZ R2, R5, 0.5 ;  /* 0x3f00000005027820 */ /* 0x000fc60000410000 */
[----:B------:R-:W-:-:S04]  /*1b50*/  FFMA R0, -R3, R3, R0 ;  /* 0x0000000303007223 */ /* 0x000fc80000000100 */
[----:B------:R-:W-:-:S07]  /*1b60*/  FFMA R3, R0, R2, R3 ;  /* 0x0000000200037223 */ /* 0x000fce0000000003 */
.L_x_54:
[----:B------:R-:W-:Y:S05]  /*1b70*/  BSYNC.RECONVERGENT B1 ;  /* 0x0000000000017941 */ /* 0x000fea0003800200 */
.L_x_52:
        /* <DEDUP_REMOVED lines=9> */
.L_x_56:
[----:B------:R-:W0:Y:S02]  /*1c10*/  MUFU.RCP R0, R3 ;  /* 0x0000000300007308 */ /* 0x000e240000001000 */
[----:B0-----:R-:W-:-:S04]  /*1c20*/  FFMA R2, R0, R3, -1 ;  /* 0xbf80000000027423 */ /* 0x001fc80000000003 */
[----:B------:R-:W-:-:S04]  /*1c30*/  FADD.FTZ R5, -R2, -RZ ;  /* 0x800000ff02057221 */ /* 0x000fc80000010100 */
[----:B------:R-:W-:-:S07]  /*1c40*/  FFMA R0, R0, R5, R0 ;  /* 0x0000000500007223 */ /* 0x000fce0000000000 */
.L_x_57:
[----:B------:R-:W-:Y:S05]  /*1c50*/  BSYNC.RECONVERGENT B1 ;  /* 0x0000000000017941 */ /* 0x000fea0003800200 */
.L_x_55:
        /* <DEDUP_REMOVED lines=14> */
[----:B----4-:R-:W-:-:S07]  /*1d40*/  FMUL R10, R10, R0 ;  /* 0x000000000a0a7220 */ /* 0x010fce0000400000 */
.L_x_51:
[----:B------:R-:W-:Y:S05]  /*1d50*/  BSYNC.RECONVERGENT B0 ;  /* 0x0000000000007941 */ /* 0x000fea0003800200 */
.L_x_11:
[----:B------:R-:W0:Y:S01]  /*1d60*/  LDCU UR8, c[0x0][0x388] ;  /* 0x00007100ff0877ac */ /* 0x000e220008000800 */
[----:B------:R-:W-:Y:S02]  /*1d70*/  FMNMX R19, R19, 1, PT ;  /* 0x3f80000013137809 */ /* 0x000fe40003800000 */
[----:B------:R-:W-:Y:S01]  /*1d80*/  FMNMX R7, R7, 1, PT ;  /* 0x3f80000007077809 */ /* 0x000fe20003800000 */
[----:B------:R-:W1:Y:S01]  /*1d90*/  LDCU.64 UR6, c[0x0][0x380] ;  /* 0x00007000ff0677ac */ /* 0x000e620008000a00 */
[----:B------:R-:W-:Y:S01]  /*1da0*/  FMNMX R10, R10, 1, PT ;  /* 0x3f8000000a0a7809 */ /* 0x000fe20003800000 */
[----:B------:R-:W-:Y:S02]  /*1db0*/  FMUL R19, R19, 255 ;  /* 0x437f000013137820 */ /* 0x000fe40000400000 */
[----:B------:R-:W-:Y:S02]  /*1dc0*/  FMUL R7, R7, 255 ;  /* 0x437f000007077820 */ /* 0x000fe40000400000 */
[----:B------:R-:W-:-:S02]  /*1dd0*/  FMUL R10, R10, 255 ;  /* 0x437f00000a0a7820 */ /* 0x000fc40000400000 */
[----:B------:R-:W2:Y:S01]  /*1de0*/  F2I.U32.TRUNC.NTZ R19, R19 ;  /* 0x0000001300137305 */ /* 0x000ea2000020f000 */
[----:B0-----:R-:W-:-:S07]  /*1df0*/  IMAD R11, R14, UR8, R11 ;  /* 0x000000080e0b7c24 */ /* 0x001fce000f8e020b */
[----:B------:R-:W0:Y:S01]  /*1e00*/  F2I.U32.TRUNC.NTZ R7, R7 ;  /* 0x0000000700077305 */ /* 0x000e22000020f000 */
[----:B------:R-:W-:-:S05]  /*1e10*/  IMAD R11, R11, 0x3, RZ ;  /* 0x000000030b0b7824 */ /* 0x000fca00078e02ff */
[C---:B-1----:R-:W-:Y:S02]  /*1e20*/  IADD3 R2, P0, PT, R11.reuse, UR6, RZ ;  /* 0x000000060b027c10 */ /* 0x042fe4000ff1e0ff */
[----:B------:R-:W1:Y:S02]  /*1e30*/  F2I.U32.TRUNC.NTZ R5, R10 ;  /* 0x0000000a00057305 */ /* 0x000e64000020f000 */
[----:B------:R-:W-:-:S05]  /*1e40*/  LEA.HI.X.SX32 R3, R11, UR7, 0x1, P0 ;  /* 0x000000070b037c11 */ /* 0x000fca00080f0eff */
[----:B--2---:R-:W-:Y:S04]  /*1e50*/  STG.E.U8 desc[UR10][R2.64], R19 ;  /* 0x0000001302007986 */ /* 0x004fe8000c10110a */
[----:B0-----:R-:W-:Y:S04]  /*1e60*/  STG.E.U8 desc[UR10][R2.64+0x1], R7 ;  /* 0x0000010702007986 */ /* 0x001fe8000c10110a */
[----:B-1----:R-:W-:Y:S01]  /*1e70*/  STG.E.U8 desc[UR10][R2.64+0x2], R5 ;  /* 0x0000020502007986 */ /* 0x002fe2000c10110a */
[----:B------:R-:W-:Y:S05]  /*1e80*/  EXIT ;  /* 0x000000000000794d */ /* 0x000fea0003800000 */
        .weak           $__internal_0_$__cuda_sm20_rcp_rn_f32_slowpath
        .type           $__internal_0_$__cuda_sm20_rcp_rn_f32_slowpath,@function
        .size           $__internal_0_$__cuda_sm20_rcp_rn_f32_slowpath,($__internal_1_$__cuda_sm20_sqrt_rn_f32_slowpath - $__internal_0_$__cuda_sm20_rcp_rn_f32_slowpath)
$__internal_0_$__cuda_sm20_rcp_rn_f32_slowpath:
[----:B------:R-:W-:Y:S01]  /*1e90*/  SHF.L.U32 R7, R3, 0x1, RZ ;  /* 0x0000000103077819 */ /* 0x000fe200000006ff */
[----:B------:R-:W-:Y:S03]  /*1ea0*/  BSSY.RECONVERGENT B2, `(.L_x_58) ;  /* 0x0000030000027945 */ /* 0x000fe60003800200 */
[----:B------:R-:W-:-:S04]  /*1eb0*/  SHF.R.U32.HI R7, RZ, 0x18, R7 ;  /* 0x00000018ff077819 */ /* 0x000fc80000011607 */
[----:B------:R-:W-:-:S13]  /*1ec0*/  ISETP.NE.U32.AND P0, PT, R7, RZ, PT ;  /* 0x000000ff0700720c */ /* 0x000fda0003f05070 */
[----:B------:R-:W-:Y:S05]  /*1ed0*/  @P0 BRA `(.L_x_59) ;  /* 0x0000000000280947 */ /* 0x000fea0003800000 */
[----:B------:R-:W-:-:S04]  /*1ee0*/  SHF.L.U32 R7, R3, 0x1, RZ ;  /* 0x0000000103077819 */ /* 0x000fc800000006ff */
[----:B------:R-:W-:-:S13]  /*1ef0*/  ISETP.NE.AND P0, PT, R7, RZ, PT ;  /* 0x000000ff0700720c */ /* 0x000fda0003f05270 */
[----:B------:R-:W-:Y:S01]  /*1f00*/  @P0 FFMA R18, R3, 1.84467440737095516160e+19, RZ ;  /* 0x5f80000003120823 */ /* 0x000fe200000000ff */
[----:B------:R-:W-:Y:S08]  /*1f10*/  @!P0 MUFU.RCP R10, R3 ;  /* 0x00000003000a8308 */ /* 0x000ff00000001000 */
[----:B------:R-:W0:Y:S02]  /*1f20*/  @P0 MUFU.RCP R7, R18 ;  /* 0x0000001200070308 */ /* 0x000e240000001000 */
[----:B0-----:R-:W-:-:S04]  /*1f30*/  @P0 FFMA R13, R18, R7, -1 ;  /* 0xbf800000120d0423 */ /* 0x001fc80000000007 */
[----:B------:R-:W-:-:S04]  /*1f40*/  @P0 FADD.FTZ R20, -R13, -RZ ;  /* 0x800000ff0d140221 */ /* 0x000fc80000010100 */
[----:B------:R-:W-:-:S04]  /*1f50*/  @P0 FFMA R7, R7, R20, R7 ;  /* 0x0000001407070223 */ /* 0x000fc80000000007 */
[----:B------:R-:W-:Y:S01]  /*1f60*/  @P0 FFMA R10, R7, 1.84467440737095516160e+19, RZ ;  /* 0x5f800000070a0823 */ /* 0x000fe200000000ff */
[----:B------:R-:W-:Y:S06]  /*1f70*/  BRA `(.L_x_60) ;  /* 0x0000000000887947 */ /* 0x000fec0003800000 */
.L_x_59:
[----:B------:R-:W-:-:S04]  /*1f80*/  IADD3 R10, PT, PT, R7, -0xfd, RZ ;  /* 0xffffff03070a7810 */ /* 0x000fc80007ffe0ff */
[----:B------:R-:W-:-:S13]  /*1f90*/  ISETP.GT.U32.AND P0, PT, R10, 0x1, PT ;  /* 0x000000010a00780c */ /* 0x000fda0003f04070 */
[----:B------:R-:W-:Y:S05]  /*1fa0*/  @P0 BRA `(.L_x_61) ;  /* 0x0000000000780947 */ /* 0x000fea0003800000 */
[----:B------:R-:W-:Y:S02]  /*1fb0*/  LOP3.LUT R13, R3, 0x7fffff, RZ, 0xc0, !PT ;  /* 0x007fffff030d7812 */ /* 0x000fe400078ec0ff */
[----:B------:R-:W-:Y:S02]  /*1fc0*/  MOV R25, 0x3 ;  /* 0x0000000300197802 */ /* 0x000fe40000000f00 */
[----:B------:R-:W-:Y:S02]  /*1fd0*/  LOP3.LUT R20, R13, 0x3f800000, RZ, 0xfc, !PT ;  /* 0x3f8000000d147812 */ /* 0x000fe400078efcff */
[----:B------:R-:W-:Y:S02]  /*1fe0*/  SHF.L.U32 R25, R25, R10, RZ ;  /* 0x0000000a19197219 */ /* 0x000fe400000006ff */
[----:B------:R-:W0:Y:S02]  /*1ff0*/  MUFU.RCP R13, R20 ;  /* 0x00000014000d7308 */ /* 0x000e240000001000 */
[----:B0-----:R-:W-:-:S04]  /*2000*/  FFMA R18, R20, R13, -1 ;  /* 0xbf80000014127423 */ /* 0x001fc8000000000d */
[----:B------:R-:W-:-:S04]  /*2010*/  FADD.FTZ R18, -R18, -RZ ;  /* 0x800000ff12127221 */ /* 0x000fc80000010100 */
[CCC-:B------:R-:W-:Y:S01]  /*2020*/  FFMA.RM R15, R13.reuse, R18.reuse, R13.reuse ;  /* 0x000000120d0f7223 */ /* 0x1c0fe2000000400d */
[----:B------:R-:W-:-:S04]  /*2030*/  FFMA.RP R18, R13, R18, R13 ;  /* 0x000000120d127223 */ /* 0x000fc8000000800d */
[C---:B------:R-:W-:Y:S02]  /*2040*/  LOP3.LUT R13, R15.reuse, 0x7fffff, RZ, 0xc0, !PT ;  /* 0x007fffff0f0d7812 */ /* 0x040fe400078ec0ff */
[----:B------:R-:W-:Y:S02]  /*2050*/  FSETP.NEU.FTZ.AND P0, PT, R15, R18, PT ;  /* 0x000000120f00720b */ /* 0x000fe40003f1d000 */
[----:B------:R-:W-:Y:S02]  /*2060*/  LOP3.LUT R15, R13, 0x800000, RZ, 0xfc, !PT ;  /* 0x008000000d0f7812 */ /* 0x000fe400078efcff */
[----:B------:R-:W-:Y:S02]  /*2070*/  SEL R13, RZ, 0xffffffff, !P0 ;  /* 0xffffffffff0d7807 */ /* 0x000fe40004000000 */
[----:B------:R-:W-:Y:S02]  /*2080*/  LOP3.LUT R25, R25, R15, RZ, 0xc0, !PT ;  /* 0x0000000f19197212 */ /* 0x000fe400078ec0ff */
[----:B------:R-:W-:-:S02]  /*2090*/  IADD3 R13, PT, PT, -R13, RZ, RZ ;  /* 0x000000ff0d0d7210 */ /* 0x000fc40007ffe1ff */
[-C--:B------:R-:W-:Y:S02]  /*20a0*/  SHF.R.U32.HI R25, RZ, R10.reuse, R25 ;  /* 0x0000000aff197219 */ /* 0x080fe40000011619 */
[----:B------:R-:W-:Y:S02]  /*20b0*/  LOP3.LUT P1, RZ, R13, R10, R15, 0xf8, !PT ;  /* 0x0000000a0dff7212 */ /* 0x000fe4000782f80f */
[C---:B------:R-:W-:Y:S02]  /*20c0*/  LOP3.LUT P0, RZ, R25.reuse, 0x1, RZ, 0xc0, !PT ;  /* 0x0000000119ff7812 */ /* 0x040fe4000780c0ff */
[----:B------:R-:W-:-:S04]  /*20d0*/  LOP3.LUT P2, RZ, R25, 0x2, RZ, 0xc0, !PT ;  /* 0x0000000219ff7812 */ /* 0x000fc8000784c0ff */
[----:B------:R-:W-:Y:S02]  /*20e0*/  PLOP3.LUT P0, PT, P0, P1, P2, 0xe0, 0x0 ;  /* 0x000000000000781c */ /* 0x000fe40000703c20 */
[----:B------:R-:W-:Y:S02]  /*20f0*/  LOP3.LUT P1, RZ, R3, 0x7fffff, RZ, 0xc0, !PT ;  /* 0x007fffff03ff7812 */ /* 0x000fe4000782c0ff */
[----:B------:R-:W-:-:S04]  /*2100*/  SEL R10, RZ, 0x1, !P0 ;  /* 0x00000001ff0a7807 */ /* 0x000fc80004000000 */
[----:B------:R-:W-:-:S04]  /*2110*/  IADD3 R10, PT, PT, -R10, RZ, RZ ;  /* 0x000000ff0a0a7210 */ /* 0x000fc80007ffe1ff */
[----:B------:R-:W-:Y:S02]  /*2120*/  ISETP.GE.AND P0, PT, R10, RZ, PT ;  /* 0x000000ff0a00720c */ /* 0x000fe40003f06270 */
[----:B------:R-:W-:-:S04]  /*2130*/  IADD3 R10, PT, PT, R7, -0xfc, RZ ;  /* 0xffffff04070a7810 */ /* 0x000fc80007ffe0ff */
[----:B------:R-:W-:-:S07]  /*2140*/  SHF.R.U32.HI R10, RZ, R10, R15 ;  /* 0x0000000aff0a7219 */ /* 0x000fce000001160f */
[----:B------:R-:W-:-:S04]  /*2150*/  @!P0 IADD3 R10, PT, PT, R10, 0x1, RZ ;  /* 0x000000010a0a8810 */ /* 0x000fc80007ffe0ff */
[----:B------:R-:W-:-:S04]  /*2160*/  @!P1 SHF.L.U32 R10, R10, 0x1, RZ ;  /* 0x000000010a0a9819 */ /* 0x000fc800000006ff */
[----:B------:R-:W-:Y:S01]  /*2170*/  LOP3.LUT R10, R10, 0x80000000, R3, 0xf8, !PT ;  /* 0x800000000a0a7812 */ /* 0x000fe200078ef803 */
[----:B------:R-:W-:Y:S06]  /*2180*/  BRA `(.L_x_60) ;  /* 0x0000000000047947 */ /* 0x000fec0003800000 */
.L_x_61:
[----:B------:R0:W1:Y:S02]  /*2190*/  MUFU.RCP R10, R3 ;  /* 0x00000003000a7308 */ /* 0x0000640000001000 */
.L_x_60:
[----:B------:R-:W-:Y:S05]  /*21a0*/  BSYNC.RECONVERGENT B2 ;  /* 0x0000000000027941 */ /* 0x000fea0003800200 */
.L_x_58:
[----:B------:R-:W-:Y:S01]  /*21b0*/  HFMA2 R25, -RZ, RZ, 0, 0 ;  /* 0x00000000ff197431 */ /* 0x000fe200000001ff */
[----:B------:R-:W-:-:S04]  /*21c0*/  MOV R24, R8 ;  /* 0x0000000800187202 */ /* 0x000fc80000000f00 */
[----:B01----:R-:W-:Y:S05]  /*21d0*/  RET.REL.NODEC R24 `(_Z14raytraceKernelPhiiP6Spherei) ;  /* 0xffffffdc18887950 */ /* 0x003fea0003c3ffff */
        .weak           $__internal_1_$__cuda_sm20_sqrt_rn_f32_slowpath
        .type           $__internal_1_$__cuda_sm20_sqrt_rn_f32_slowpath,@function
        .size           $__internal_1_$__cuda_sm20_sqrt_rn_f32_slowpath,($__internal_2_$__cuda_sm3x_div_rn_noftz_f32_slowpath - $__internal_1_$__cuda_sm20_sqrt_rn_f32_slowpath)
$__internal_1_$__cuda_sm20_sqrt_rn_f32_slowpath:
[----:B------:R-:W-:-:S13]  /*21e0*/  LOP3.LUT P0, RZ, R3, 0x7fffffff, RZ, 0xc0, !PT ;  /* 0x7fffffff03ff7812 */ /* 0x000fda000780c0ff */
[----:B------:R-:W-:Y:S01]  /*21f0*/  @!P0 MOV R22, R3 ;  /* 0x0000000300168202 */ /* 0x000fe20000000f00 */
[----:B------:R-:W-:Y:S06]  /*2200*/  @!P0 BRA `(.L_x_62) ;  /* 0x0000000000408947 */ /* 0x000fec0003800000 */
[----:B------:R-:W-:-:S13]  /*2210*/  FSETP.GEU.FTZ.AND P0, PT, R3, RZ, PT ;  /* 0x000000ff0300720b */ /* 0x000fda0003f1e000 */
[----:B------:R-:W-:Y:S01]  /*2220*/  @!P0 MOV R22, 0x7fffffff ;  /* 0x7fffffff00168802 */ /* 0x000fe20000000f00 */
[----:B------:R-:W-:Y:S06]  /*2230*/  @!P0 BRA `(.L_x_62) ;  /* 0x0000000000348947 */ /* 0x000fec0003800000 */
[----:B------:R-:W-:-:S13]  /*2240*/  FSETP.GTU.FTZ.AND P0, PT, |R3|, +INF , PT ;  /* 0x7f8000000300780b */ /* 0x000fda0003f1c200 */
[----:B------:R-:W-:Y:S01]  /*2250*/  @P0 FADD.FTZ R22, R3, 1 ;  /* 0x3f80000003160421 */ /* 0x000fe20000010000 */
[----:B------:R-:W-:Y:S06]  /*2260*/  @P0 BRA `(.L_x_62) ;  /* 0x0000000000280947 */ /* 0x000fec0003800000 */
[----:B------:R-:W-:-:S13]  /*2270*/  FSETP.NEU.FTZ.AND P0, PT, |R3|, +INF , PT ;  /* 0x7f8000000300780b */ /* 0x000fda0003f1d200 */
[----:B------:R-:W-:-:S04]  /*2280*/  @P0 FFMA R25, R3, 1.84467440737095516160e+19, RZ ;  /* 0x5f80000003190823 */ /* 0x000fc800000000ff */
[----:B------:R-:W0:Y:S02]  /*2290*/  @P0 MUFU.RSQ R22, R25 ;  /* 0x0000001900160308 */ /* 0x000e240000001400 */
[----:B0-----:R-:W-:Y:S01]  /*22a0*/  @P0 FMUL.FTZ R20, R25, R22 ;  /* 0x0000001619140220 */ /* 0x001fe20000410000 */
[----:B------:R-:W-:Y:S01]  /*22b0*/  @P0 FMUL.FTZ R13, R22, 0.5 ;  /* 0x3f000000160d0820 */ /* 0x000fe20000410000 */
[----:B------:R-:W-:Y:S02]  /*22c0*/  @!P0 MOV R22, R3 ;  /* 0x0000000300168202 */ /* 0x000fe40000000f00 */
[----:B------:R-:W-:-:S04]  /*22d0*/  @P0 FADD.FTZ R15, -R20, -RZ ;  /* 0x800000ff140f0221 */ /* 0x000fc80000010100 */
[----:B------:R-:W-:-:S04]  /*22e0*/  @P0 FFMA R15, R20, R15, R25 ;  /* 0x0000000f140f0223 */ /* 0x000fc80000000019 */
[----:B------:R-:W-:-:S04]  /*22f0*/  @P0 FFMA R13, R15, R13, R20 ;  /* 0x0000000d0f0d0223 */ /* 0x000fc80000000014 */
[----:B------:R-:W-:-:S07]  /*2300*/  @P0 FMUL.FTZ R22, R13, 2.3283064365386962891e-10 ;  /* 0x2f8000000d160820 */ /* 0x000fce0000410000 */
.L_x_62:
[----:B------:R-:W-:Y:S01]  /*2310*/  HFMA2 R25, -RZ, RZ, 0, 0 ;  /* 0x00000000ff197431 */ /* 0x000fe200000001ff */
[----:B------:R-:W-:-:S04]  /*2320*/  MOV R24, R18 ;  /* 0x0000001200187202 */ /* 0x000fc80000000f00 */
[----:B------:R-:W-:Y:S05]  /*2330*/  RET.REL.NODEC R24 `(_Z14raytraceKernelPhiiP6Spherei) ;  /* 0xffffffdc18307950 */ /* 0x000fea0003c3ffff */
        .weak           $__internal_2_$__cuda_sm3x_div_rn_noftz_f32_slowpath
        .type           $__internal_2_$__cuda_sm3x_div_rn_noftz_f32_slowpath,@function
        .size           $__internal_2_$__cuda_sm3x_div_rn_noftz_f32_slowpath,(.L_x_77 - $__internal_2_$__cuda_sm3x_div_rn_noftz_f32_slowpath)
$__internal_2_$__cuda_sm3x_div_rn_noftz_f32_slowpath:
[----:B------:R-:W-:Y:S01]  /*2340*/  SHF.R.U32.HI R13, RZ, 0x17, R4 ;  /* 0x00000017ff0d7819 */ /* 0x000fe20000011604 */
[----:B------:R-:W-:Y:S01]  /*2350*/  BSSY.RECONVERGENT B2, `(.L_x_63) ;  /* 0x0000063000027945 */ /* 0x000fe20003800200 */
[----:B------:R-:W-:Y:S02]  /*2360*/  SHF.R.U32.HI R22, RZ, 0x17, R3 ;  /* 0x00000017ff167819 */ /* 0x000fe40000011603 */
[----:B------:R-:W-:Y:S02]  /*2370*/  LOP3.LUT R13, R13, 0xff, RZ, 0xc0, !PT ;  /* 0x000000ff0d0d7812 */ /* 0x000fe400078ec0ff */
[----:B------:R-:W-:Y:S02]  /*2380*/  LOP3.LUT R22, R22, 0xff, RZ, 0xc0, !PT ;  /* 0x000000ff16167812 */ /* 0x000fe400078ec0ff */
[----:B------:R-:W-:Y:S02]  /*2390*/  IADD3 R18, PT, PT, R13, -0x1, RZ ;  /* 0xffffffff0d127810 */ /* 0x000fe40007ffe0ff */
[----:B------:R-:W-:-:S02]  /*23a0*/  IADD3 R20, PT, PT, R22, -0x1, RZ ;  /* 0xffffffff16147810 */ /* 0x000fc40007ffe0ff */
[----:B------:R-:W-:Y:S02]  /*23b0*/  ISETP.GT.U32.AND P0, PT, R18, 0xfd, PT ;  /* 0x000000fd1200780c */ /* 0x000fe40003f04070 */
[----:B------:R-:W-:Y:S02]  /*23c0*/  MOV R24, R4 ;  /* 0x0000000400187202 */ /* 0x000fe40000000f00 */
[----:B------:R-:W-:-:S13]  /*23d0*/  ISETP.GT.U32.OR P0, PT, R20, 0xfd, P0 ;  /* 0x000000fd1400780c */ /* 0x000fda0000704470 */
[----:B------:R-:W-:Y:S01]  /*23e0*/  @!P0 MOV R15, RZ ;  /* 0x000000ff000f8202 */ /* 0x000fe20000000f00 */
[----:B------:R-:W-:Y:S06]  /*23f0*/  @!P0 BRA `(.L_x_64) ;  /* 0x00000000005c8947 */ /* 0x000fec0003800000 */
[----:B------:R-:W-:Y:S02]  /*2400*/  FSETP.GTU.FTZ.AND P0, PT, |R3|, +INF , PT ;  /* 0x7f8000000300780b */ /* 0x000fe40003f1c200 */
[----:B------:R-:W-:-:S04]  /*2410*/  FSETP.GTU.FTZ.AND P1, PT, |R4|, +INF , PT ;  /* 0x7f8000000400780b */ /* 0x000fc80003f3c200 */
[----:B------:R-:W-:-:S13]  /*2420*/  PLOP3.LUT P0, PT, P0, P1, PT, 0xf8, 0x8f ;  /* 0x00000000008f781c */ /* 0x000fda0000703f70 */
[----:B------:R-:W-:Y:S05]  /*2430*/  @P0 BRA `(.L_x_65) ;  /* 0x00000004004c0947 */ /* 0x000fea0003800000 */
[----:B------:R-:W-:-:S13]  /*2440*/  LOP3.LUT P0, RZ, R24, 0x7fffffff, R3, 0xc8, !PT ;  /* 0x7fffffff18ff7812 */ /* 0x000fda000780c803 */
[----:B------:R-:W-:Y:S05]  /*2450*/  @!P0 BRA `(.L_x_66) ;  /* 0x00000004003c8947 */ /* 0x000fea0003800000 */
[C---:B------:R-:W-:Y:S02]  /*2460*/  FSETP.NEU.FTZ.AND P2, PT, |R3|.reuse, +INF , PT ;  /* 0x7f8000000300780b */ /* 0x040fe40003f5d200 */
[----:B------:R-:W-:Y:S02]  /*2470*/  FSETP.NEU.FTZ.AND P1, PT, |R4|, +INF , PT ;  /* 0x7f8000000400780b */ /* 0x000fe40003f3d200 */
[----:B------:R-:W-:-:S11]  /*2480*/  FSETP.NEU.FTZ.AND P0, PT, |R3|, +INF , PT ;  /* 0x7f8000000300780b */ /* 0x000fd60003f1d200 */
[----:B------:R-:W-:Y:S05]  /*2490*/  @!P1 BRA !P2, `(.L_x_66) ;  /* 0x00000004002c9947 */ /* 0x000fea0005000000 */
[----:B------:R-:W-:-:S04]  /*24a0*/  LOP3.LUT P2, RZ, R3, 0x7fffffff, RZ, 0xc0, !PT ;  /* 0x7fffffff03ff7812 */ /* 0x000fc8000784c0ff */
[----:B------:R-:W-:-:S13]  /*24b0*/  PLOP3.LUT P1, PT, P1, P2, PT, 0x2f, 0xf2 ;  /* 0x0000000000f2781c */ /* 0x000fda0000f24577 */
[----:B------:R-:W-:Y:S05]  /*24c0*/  @P1 BRA `(.L_x_67) ;  /* 0x0000000400181947 */ /* 0x000fea0003800000 */
[----:B------:R-:W-:-:S04]  /*24d0*/  LOP3.LUT P1, RZ, R24, 0x7fffffff, RZ, 0xc0, !PT ;  /* 0x7fffffff18ff7812 */ /* 0x000fc8000782c0ff */
[----:B------:R-:W-:-:S13]  /*24e0*/  PLOP3.LUT P0, PT, P0, P1, PT, 0x2f, 0xf2 ;  /* 0x0000000000f2781c */ /* 0x000fda0000702577 */
[----:B------:R-:W-:Y:S05]  /*24f0*/  @P0 BRA `(.L_x_68) ;  /* 0x0000000400000947 */ /* 0x000fea0003800000 */
[----:B------:R-:W-:Y:S02]  /*2500*/  ISETP.GE.AND P0, PT, R20, RZ, PT ;  /* 0x000000ff1400720c */ /* 0x000fe40003f06270 */
[----:B------:R-:W-:-:S11]  /*2510*/  ISETP.GE.AND P1, PT, R18, RZ, PT ;  /* 0x000000ff1200720c */ /* 0x000fd60003f26270 */
[----:B------:R-:W-:Y:S01]  /*2520*/  @P0 MOV R15, RZ ;  /* 0x000000ff000f0202 */ /* 0x000fe20000000f00 */
[----:B------:R-:W-:Y:S01]  /*2530*/  @!P0 FFMA R3, R3, 1.84467440737095516160e+19, RZ ;  /* 0x5f80000003038823 */ /* 0x000fe200000000ff */
[----:B------:R-:W-:Y:S01]  /*2540*/  @!P0 MOV R15, 0xffffffc0 ;  /* 0xffffffc0000f8802 */ /* 0x000fe20000000f00 */
[----:B------:R-:W-:-:S03]  /*2550*/  @!P1 FFMA R24, R4, 1.84467440737095516160e+19, RZ ;  /* 0x5f80000004189823 */ /* 0x000fc600000000ff */
[----:B------:R-:W-:-:S07]  /*2560*/  @!P1 IADD3 R15, PT, PT, R15, 0x40, RZ ;  /* 0x000000400f0f9810 */ /* 0x000fce0007ffe0ff */
.L_x_64:
[----:B------:R-:W-:Y:S01]  /*2570*/  LEA R27, R13, 0xc0800000, 0x17 ;  /* 0xc08000000d1b7811 */ /* 0x000fe200078eb8ff */
[----:B------:R-:W-:Y:S01]  /*2580*/  BSSY.RECONVERGENT B3, `(.L_x_69) ;  /* 0x0000036000037945 */ /* 0x000fe20003800200 */
[----:B------:R-:W-:Y:S02]  /*2590*/  IADD3 R22, PT, PT, R22, -0x7f, RZ ;  /* 0xffffff8116167810 */ /* 0x000fe40007ffe0ff */
[----:B------:R-:W-:-:S03]  /*25a0*/  IADD3 R27, PT, PT, -R27, R24, RZ ;  /* 0x000000181b1b7210 */ /* 0x000fc60007ffe1ff */
[C---:B------:R-:W-:Y:S01]  /*25b0*/  IMAD R3, R22.reuse, -0x800000, R3 ;  /* 0xff80000016037824 */ /* 0x040fe200078e0203 */
[----:B------:R-:W0:Y:S01]  /*25c0*/  MUFU.RCP R25, R27 ;  /* 0x0000001b00197308 */ /* 0x000e220000001000 */
[----:B------:R-:W-:Y:S01]  /*25d0*/  FADD.FTZ R20, -R27, -RZ ;  /* 0x800000ff1b147221 */ /* 0x000fe20000010100 */
[----:B------:R-:W-:-:S04]  /*25e0*/  IADD3 R22, PT, PT, R22, 0x7f, -R13 ;  /* 0x0000007f16167810 */ /* 0x000fc80007ffe80d */
[----:B------:R-:W-:Y:S01]  /*25f0*/  IADD3 R22, PT, PT, R22, R15, RZ ;  /* 0x0000000f16167210 */ /* 0x000fe20007ffe0ff */
[----:B0-----:R-:W-:-:S04]  /*2600*/  FFMA R18, R25, R20, 1 ;  /* 0x3f80000019127423 */ /* 0x001fc80000000014 */
[----:B------:R-:W-:-:S04]  /*2610*/  FFMA R18, R25, R18, R25 ;  /* 0x0000001219127223 */ /* 0x000fc80000000019 */
[----:B------:R-:W-:-:S04]  /*2620*/  FFMA R25, R3, R18, RZ ;  /* 0x0000001203197223 */ /* 0x000fc800000000ff */
[----:B------:R-:W-:-:S04]  /*2630*/  FFMA R24, R20, R25, R3 ;  /* 0x0000001914187223 */ /* 0x000fc80000000003 */
[----:B------:R-:W-:-:S04]  /*2640*/  FFMA R25, R18, R24, R25 ;  /* 0x0000001812197223 */ /* 0x000fc80000000019 */
[----:B------:R-:W-:-:S04]  /*2650*/  FFMA R20, R20, R25, R3 ;  /* 0x0000001914147223 */ /* 0x000fc80000000003 */
[----:B------:R-:W-:-:S05]  /*2660*/  FFMA R3, R18, R20, R25 ;  /* 0x0000001412037223 */ /* 0x000fca0000000019 */
[----:B------:R-:W-:-:S04]  /*2670*/  SHF.R.U32.HI R13, RZ, 0x17, R3 ;  /* 0x00000017ff0d7819 */ /* 0x000fc80000011603 */
[----:B------:R-:W-:-:S04]  /*2680*/  LOP3.LUT R13, R13, 0xff, RZ, 0xc0, !PT ;  /* 0x000000ff0d0d7812 */ /* 0x000fc800078ec0ff */
[----:B------:R-:W-:-:S04]  /*2690*/  IADD3 R13, PT, PT, R13, R22, RZ ;  /* 0x000000160d0d7210 */ /* 0x000fc80007ffe0ff */
[----:B------:R-:W-:-:S04]  /*26a0*/  IADD3 R15, PT, PT, R13, -0x1, RZ ;  /* 0xffffffff0d0f7810 */ /* 0x000fc80007ffe0ff */
[----:B------:R-:W-:-:S13]  /*26b0*/  ISETP.GE.U32.AND P0, PT, R15, 0xfe, PT ;  /* 0x000000fe0f00780c */ /* 0x000fda0003f06070 */
[----:B------:R-:W-:Y:S05]  /*26c0*/  @!P0 BRA `(.L_x_70) ;  /* 0x0000000000808947 */ /* 0x000fea0003800000 */
[----:B------:R-:W-:-:S13]  /*26d0*/  ISETP.GT.AND P0, PT, R13, 0xfe, PT ;  /* 0x000000fe0d00780c */ /* 0x000fda0003f04270 */
[----:B------:R-:W-:Y:S05]  /*26e0*/  @P0 BRA `(.L_x_71) ;  /* 0x00000000006c0947 */ /* 0x000fea0003800000 */
[----:B------:R-:W-:-:S13]  /*26f0*/  ISETP.GE.AND P0, PT, R13, 0x1, PT ;  /* 0x000000010d00780c */ /* 0x000fda0003f06270 */
[----:B------:R-:W-:Y:S05]  /*2700*/  @P0 BRA `(.L_x_72) ;  /* 0x0000000000740947 */ /* 0x000fea0003800000 */
[----:B------:R-:W-:Y:S02]  /*2710*/  ISETP.GE.AND P0, PT, R13, -0x18, PT ;  /* 0xffffffe80d00780c */ /* 0x000fe40003f06270 */
[----:B------:R-:W-:-:S11]  /*2720*/  LOP3.LUT R3, R3, 0x80000000, RZ, 0xc0, !PT ;  /* 0x8000000003037812 */ /* 0x000fd600078ec0ff */
[----:B------:R-:W-:Y:S05]  /*2730*/  @!P0 BRA `(.L_x_72) ;  /* 0x0000000000688947 */ /* 0x000fea0003800000 */
[CCC-:B------:R-:W-:Y:S01]  /*2740*/  FFMA.RZ R15, R18.reuse, R20.reuse, R25.reuse ;  /* 0x00000014120f7223 */ /* 0x1c0fe2000000c019 */
[CCC-:B------:R-:W-:Y:S01]  /*2750*/  FFMA.RP R22, R18.reuse, R20.reuse, R25.reuse ;  /* 0x0000001412167223 */ /* 0x1c0fe20000008019 */
[----:B------:R-:W-:Y:S01]  /*2760*/  FFMA.RM R25, R18, R20, R25 ;  /* 0x0000001412197223 */ /* 0x000fe20000004019 */
[----:B------:R-:W-:Y:S02]  /*2770*/  IADD3 R18, PT, PT, R13, 0x20, RZ ;  /* 0x000000200d127810 */ /* 0x000fe40007ffe0ff */
[----:B------:R-:W-:Y:S02]  /*2780*/  LOP3.LUT R15, R15, 0x7fffff, RZ, 0xc0, !PT ;  /* 0x007fffff0f0f7812 */ /* 0x000fe400078ec0ff */
[----:B------:R-:W-:Y:S02]  /*2790*/  ISETP.NE.AND P2, PT, R13, RZ, PT ;  /* 0x000000ff0d00720c */ /* 0x000fe40003f45270 */
[----:B------:R-:W-:Y:S02]  /*27a0*/  LOP3.LUT R15, R15, 0x800000, RZ, 0xfc, !PT ;  /* 0x008000000f0f7812 */ /* 0x000fe400078efcff */
[----:B------:R-:W-:-:S02]  /*27b0*/  ISETP.NE.AND P1, PT, R13, RZ, PT ;  /* 0x000000ff0d00720c */ /* 0x000fc40003f25270 */
[----:B------:R-:W-:Y:S02]  /*27c0*/  IADD3 R13, PT, PT, -R13, RZ, RZ ;  /* 0x000000ff0d0d7210 */ /* 0x000fe40007ffe1ff */
[----:B------:R-:W-:Y:S02]  /*27d0*/  SHF.L.U32 R18, R15, R18, RZ ;  /* 0x000000120f127219 */ /* 0x000fe400000006ff */
[----:B------:R-:W-:Y:S02]  /*27e0*/  FSETP.NEU.FTZ.AND P0, PT, R22, R25, PT ;  /* 0x000000191600720b */ /* 0x000fe40003f1d000 */
[----:B------:R-:W-:Y:S02]  /*27f0*/  SEL R20, R13, RZ, P2 ;  /* 0x000000ff0d147207 */ /* 0x000fe40001000000 */
[----:B------:R-:W-:Y:S02]  /*2800*/  ISETP.NE.AND P1, PT, R18, RZ, P1 ;  /* 0x000000ff1200720c */ /* 0x000fe40000f25270 */
[----:B------:R-:W-:-:S02]  /*2810*/  SHF.R.U32.HI R18, RZ, R20, R15 ;  /* 0x00000014ff127219 */ /* 0x000fc4000001160f */
[----:B------:R-:W-:Y:S02]  /*2820*/  PLOP3.LUT P0, PT, P0, P1, PT, 0xf8, 0x8f ;  /* 0x00000000008f781c */ /* 0x000fe40000703f70 */
[----:B------:R-:W-:Y:S02]  /*2830*/  SHF.R.U32.HI R15, RZ, 0x1, R18 ;  /* 0x00000001ff0f7819 */ /* 0x000fe40000011612 */
[----:B------:R-:W-:-:S04]  /*2840*/  SEL R20, RZ, 0x1, !P0 ;  /* 0x00000001ff147807 */ /* 0x000fc80004000000 */
[----:B------:R-:W-:-:S04]  /*2850*/  LOP3.LUT R13, R20, 0x1, R15, 0xf8, !PT ;  /* 0x00000001140d7812 */ /* 0x000fc800078ef80f */
[----:B------:R-:W-:-:S04]  /*2860*/  LOP3.LUT R18, R13, R18, RZ, 0xc0, !PT ;  /* 0x000000120d127212 */ /* 0x000fc800078ec0ff */
[----:B------:R-:W-:-:S04]  /*2870*/  IADD3 R18, PT, PT, R15, R18, RZ ;  /* 0x000000120f127210 */ /* 0x000fc80007ffe0ff */
[----:B------:R-:W-:Y:S01]  /*2880*/  LOP3.LUT R3, R18, R3, RZ, 0xfc, !PT ;  /* 0x0000000312037212 */ /* 0x000fe200078efcff */
[----:B------:R-:W-:Y:S06]  /*2890*/  BRA `(.L_x_72) ;  /* 0x0000000000107947 */ /* 0x000fec0003800000 */
.L_x_71:
[----:B------:R-:W-:-:S04]  /*28a0*/  LOP3.LUT R3, R3, 0x80000000, RZ, 0xc0, !PT ;  /* 0x8000000003037812 */ /* 0x000fc800078ec0ff */
[----:B------:R-:W-:Y:S01]  /*28b0*/  LOP3.LUT R3, R3, 0x7f800000, RZ, 0xfc, !PT ;  /* 0x7f80000003037812 */ /* 0x000fe200078efcff */
[----:B------:R-:W-:Y:S06]  /*28c0*/  BRA `(.L_x_72) ;  /* 0x0000000000047947 */ /* 0x000fec0003800000 */
.L_x_70:
[----:B------:R-:W-:-:S07]  /*28d0*/  LEA R3, R22, R3, 0x17 ;  /* 0x0000000316037211 */ /* 0x000fce00078eb8ff */
.L_x_72:
[----:B------:R-:W-:Y:S05]  /*28e0*/  BSYNC.RECONVERGENT B3 ;  /* 0x0000000000037941 */ /* 0x000fea0003800200 */
.L_x_69:
[----:B------:R-:W-:Y:S05]  /*28f0*/  BRA `(.L_x_73) ;  /* 0x0000000000207947 */ /* 0x000fea0003800000 */
.L_x_68:
[----:B------:R-:W-:-:S04]  /*2900*/  LOP3.LUT R3, R24, 0x80000000, R3, 0x48, !PT ;  /* 0x8000000018037812 */ /* 0x000fc800078e4803 */
[----:B------:R-:W-:Y:S01]  /*2910*/  LOP3.LUT R3, R3, 0x7f800000, RZ, 0xfc, !PT ;  /* 0x7f80000003037812 */ /* 0x000fe200078efcff */
[----:B------:R-:W-:Y:S06]  /*2920*/  BRA `(.L_x_73) ;  /* 0x0000000000147947 */ /* 0x000fec0003800000 */
.L_x_67:
[----:B------:R-:W-:Y:S01]  /*2930*/  LOP3.LUT R3, R24, 0x80000000, R3, 0x48, !PT ;  /* 0x8000000018037812 */ /* 0x000fe200078e4803 */
[----:B------:R-:W-:Y:S06]  /*2940*/  BRA `(.L_x_73) ;  /* 0x00000000000c7947 */ /* 0x000fec0003800000 */
.L_x_66:
[----:B------:R-:W0:Y:S01]  /*2950*/  MUFU.RSQ R3, -QNAN ;  /* 0xffc0000000037908 */ /* 0x000e220000001400 */
[----:B------:R-:W-:Y:S05]  /*2960*/  BRA `(.L_x_73) ;  /* 0x0000000000047947 */ /* 0x000fea0003800000 */
.L_x_65:
[----:B------:R-:W-:-:S07]  /*2970*/  FADD.FTZ R3, R3, R4 ;  /* 0x0000000403037221 */ /* 0x000fce0000010000 */
.L_x_73:
[----:B------:R-:W-:Y:S05]  /*2980*/  BSYNC.RECONVERGENT B2 ;  /* 0x0000000000027941 */ /* 0x000fea0003800200 */
.L_x_63:
[----:B------:R-:W-:-:S04]  /*2990*/  HFMA2 R27, -RZ, RZ, 0, 0 ;  /* 0x00000000ff1b7431 */ /* 0x000fc800000001ff */
[----:B0-----:R-:W-:Y:S05]  /*29a0*/  RET.REL.NODEC R26 `(_Z14raytraceKernelPhiiP6Spherei) ;  /* 0xffffffd41a947950 */ /* 0x001fea0003c3ffff */
.L_x_74:
[----:B------:R-:W-:-:S00]  /*29b0*/  BRA `(.L_x_74) ;  /* 0xfffffffc00fc7947 */ /* 0x000fc0000383ffff */
[----:B------:R-:W-:-:S00]  /*29c0*/  NOP ;  /* 0x0000000000007918 */ /* 0x000fc00000000000 */
        /* <DEDUP_REMOVED lines=11> */
.L_x_77:


//--------------------- .nv.shared.reserved.0     --------------------------
	.section	.nv.shared.reserved.0,"aw",@nobits
	.weak		__nv_reservedSMEM_offset_0_alias
	.size		__nv_reservedSMEM_offset_0_alias, 0, 64
	.other		__nv_reservedSMEM_offset_0_alias,@"STO_CUDA_RESERVED_SHARED STV_DEFAULT"
__nv_reservedSMEM_offset_0_alias:
	.zero		0
	.zero		64


//--------------------- .nv.constant0._Z14raytraceKernelPhiiP6Spherei --------------------------
	.section	.nv.constant0._Z14raytraceKernelPhiiP6Spherei,"a",@progbits
	.sectionflags	@""
	.align	4
.nv.constant0._Z14raytraceKernelPhiiP6Spherei:
	.zero		924


//--------------------- SYMBOLS --------------------------

	.type		.nv.reservedSmem.offset0,@object
	.size		.nv.reservedSmem.offset0,0x4
